	.target	sm_100a

	.elftype	@"ET_EXEC"


//--------------------- .note.nv.tkinfo           --------------------------
	.section	.note.nv.tkinfo,"",@"SHT_NOTE"
	.sectionflags	@"SHF_NOTE_NV_TKINFO"
	.tkinfo
        /*0018*/ 	.word	0x00000002
        /*0030*/ 	.string	""
        /*0030*/ 	.string	"ptxas"
        /*0030*/ 	.string	"Cuda compilation tools, release 13.0, V13.0.88"
        /*0030*/ 	.string	"Build cuda_13.0.r13.0/compiler.36424714_0"
        /*0030*/ 	.string	"-arch sm_100a -m 64 "



//--------------------- .note.nv.cuinfo           --------------------------
	.section	.note.nv.cuinfo,"",@"SHT_NOTE"
	.sectionflags	@"SHF_NOTE_NV_CUINFO"
        /*0018*/ 	.short	0x0002
        /*001a*/ 	.short	0x0064
        /*001c*/ 	.short	0x0082
	.zero		2


//--------------------- .nv.info                  --------------------------
	.section	.nv.info,"",@"SHT_CUDA_INFO"
	.align	4


	//----- nvinfo : EIATTR_REGCOUNT
	.align		4
        /*0000*/ 	.byte	0x04, 0x2f
        /*0002*/ 	.short	(.L_19 - .L_18)
	.align		4
.L_18:
        /*0004*/ 	.word	index@(_ZN7cutlass13device_kernelINS_4gemm6kernel13GemmUniversalIN4cute5tupleIJiiiiEEENS1_10collective13CollectiveMmaINS1_35MainloopSm100TmaUmmaWarpSpecializedILi11ELi2ELi4ENS5_IJNS4_1CILi1EEESB_SB_EEEEENS5_IJNSA_ILi128EEENSA_ILi112EEENSA_ILi32EEEEEENS_10bfloat16_tENS5_IJlSB_lEEESI_SJ_NS4_8TiledMMAINS4_8MMA_AtomIJNS4_20SM100_MMA_F16BF16_SSISI_SI_fLi128ELi112ELNS4_4UMMA5MajorE0ELSO_0ELNSN_7ScaleInE0ELSP_0EEEEEENS4_6LayoutISC_NS5_IJNSA_ILi0EEEST_ST_EEEEENS5_IJNS4_10UnderscoreESW_SW_EEEEENS4_13SM90_TMA_LOADENS4_14ComposedLayoutINS4_7SwizzleILi2ELi4ELi3EEENS4_18smem_ptr_flag_bitsILi16EEENSS_INS5_IJNSA_ILi8EEESG_EEENS5_IJSG_SB_EEEEEEEvNS4_8identityESZ_S19_vS1A_EENS_8epilogue10collective18CollectiveEpilogueINS1C_23Sm100TmaWarpSpecializedILi2ELi1ELi112ELb1ELb0EEEJSH_NS5_IJNSS_ISE_SB_EENSS_ISF_SB_EEEEESI_SJ_SI_SJ_NS1C_6fusion15FusionCallbacksIS1G_NS1K_17LinearCombinationISI_fSI_fLNS_15FloatRoundStyleE2EEESH_S1J_JEEENS4_5SM1004TMEM4LOAD26SM100_TMEM_LOAD_32dp32b16xESZ_NS10_INS11_ILi1ELi4ELi3EEES14_NSS_INS5_IJS15_NSA_ILi16EEEEEENS5_IJS1V_SB_EEEEEEENS4_39AutoVectorizingCopyWithAssumedAlignmentILi128EEENS4_14SM90_TMA_STOREES1Z_S21_S21_EEEvvEEEEvNT_6ParamsE)
        /*0008*/ 	.word	0x000000f3


	//----- nvinfo : EIATTR_FRAME_SIZE
	.align		4
.L_19:
        /*000c*/ 	.byte	0x04, 0x11
        /*000e*/ 	.short	(.L_21 - .L_20)
	.align		4
.L_20:
        /*0010*/ 	.word	index@($__internal_2_$__cuda_sm10x_tcgen05_guardrail_trap_unallocated_columns_being_dealloced)
        /*0014*/ 	.word	0x00000000


	//----- nvinfo : EIATTR_FRAME_SIZE
	.align		4
.L_21:
        /*0018*/ 	.byte	0x04, 0x11
        /*001a*/ 	.short	(.L_23 - .L_22)
	.align		4
.L_22:
        /*001c*/ 	.word	index@($__internal_1_$__cuda_sm10x_tcgen05_guardrail_trap_phase_invalid_during_alloc)
        /*0020*/ 	.word	0x00000000


	//----- nvinfo : EIATTR_FRAME_SIZE
	.align		4
.L_23:
        /*0024*/ 	.byte	0x04, 0x11
        /*0026*/ 	.short	(.L_25 - .L_24)
	.align		4
.L_24:
        /*0028*/ 	.word	index@($__internal_0_$__cuda_sm10x_tcgen05_guardrail_trap_col_being_dealloced_not_returned_by_alloc)
        /*002c*/ 	.word	0x00000000


	//----- nvinfo : EIATTR_FRAME_SIZE
	.align		4
.L_25:
        /*0030*/ 	.byte	0x04, 0x11
        /*0032*/ 	.short	(.L_27 - .L_26)
	.align		4
.L_26:
        /*0034*/ 	.word	index@(_ZN7cutlass13device_kernelINS_4gemm6kernel13GemmUniversalIN4cute5tupleIJiiiiEEENS1_10collective13CollectiveMmaINS1_35MainloopSm100TmaUmmaWarpSpecializedILi11ELi2ELi4ENS5_IJNS4_1CILi1EEESB_SB_EEEEENS5_IJNSA_ILi128EEENSA_ILi112EEENSA_ILi32EEEEEENS_10bfloat16_tENS5_IJlSB_lEEESI_SJ_NS4_8TiledMMAINS4_8MMA_AtomIJNS4_20SM100_MMA_F16BF16_SSISI_SI_fLi128ELi112ELNS4_4UMMA5MajorE0ELSO_0ELNSN_7ScaleInE0ELSP_0EEEEEENS4_6LayoutISC_NS5_IJNSA_ILi0EEEST_ST_EEEEENS5_IJNS4_10UnderscoreESW_SW_EEEEENS4_13SM90_TMA_LOADENS4_14ComposedLayoutINS4_7SwizzleILi2ELi4ELi3EEENS4_18smem_ptr_flag_bitsILi16EEENSS_INS5_IJNSA_ILi8EEESG_EEENS5_IJSG_SB_EEEEEEEvNS4_8identityESZ_S19_vS1A_EENS_8epilogue10collective18CollectiveEpilogueINS1C_23Sm100TmaWarpSpecializedILi2ELi1ELi112ELb1ELb0EEEJSH_NS5_IJNSS_ISE_SB_EENSS_ISF_SB_EEEEESI_SJ_SI_SJ_NS1C_6fusion15FusionCallbacksIS1G_NS1K_17LinearCombinationISI_fSI_fLNS_15FloatRoundStyleE2EEESH_S1J_JEEENS4_5SM1004TMEM4LOAD26SM100_TMEM_LOAD_32dp32b16xESZ_NS10_INS11_ILi1ELi4ELi3EEES14_NSS_INS5_IJS15_NSA_ILi16EEEEEENS5_IJS1V_SB_EEEEEEENS4_39AutoVectorizingCopyWithAssumedAlignmentILi128EEENS4_14SM90_TMA_STOREES1Z_S21_S21_EEEvvEEEEvNT_6ParamsE)
        /*0038*/ 	.word	0x00000000


	//----- nvinfo : EIATTR_MIN_STACK_SIZE
	.align		4
.L_27:
        /*003c*/ 	.byte	0x04, 0x12
        /*003e*/ 	.short	(.L_29 - .L_28)
	.align		4
.L_28:
        /*0040*/ 	.word	index@(_ZN7cutlass13device_kernelINS_4gemm6kernel13GemmUniversalIN4cute5tupleIJiiiiEEENS1_10collective13CollectiveMmaINS1_35MainloopSm100TmaUmmaWarpSpecializedILi11ELi2ELi4ENS5_IJNS4_1CILi1EEESB_SB_EEEEENS5_IJNSA_ILi128EEENSA_ILi112EEENSA_ILi32EEEEEENS_10bfloat16_tENS5_IJlSB_lEEESI_SJ_NS4_8TiledMMAINS4_8MMA_AtomIJNS4_20SM100_MMA_F16BF16_SSISI_SI_fLi128ELi112ELNS4_4UMMA5MajorE0ELSO_0ELNSN_7ScaleInE0ELSP_0EEEEEENS4_6LayoutISC_NS5_IJNSA_ILi0EEEST_ST_EEEEENS5_IJNS4_10UnderscoreESW_SW_EEEEENS4_13SM90_TMA_LOADENS4_14ComposedLayoutINS4_7SwizzleILi2ELi4ELi3EEENS4_18smem_ptr_flag_bitsILi16EEENSS_INS5_IJNSA_ILi8EEESG_EEENS5_IJSG_SB_EEEEEEEvNS4_8identityESZ_S19_vS1A_EENS_8epilogue10collective18CollectiveEpilogueINS1C_23Sm100TmaWarpSpecializedILi2ELi1ELi112ELb1ELb0EEEJSH_NS5_IJNSS_ISE_SB_EENSS_ISF_SB_EEEEESI_SJ_SI_SJ_NS1C_6fusion15FusionCallbacksIS1G_NS1K_17LinearCombinationISI_fSI_fLNS_15FloatRoundStyleE2EEESH_S1J_JEEENS4_5SM1004TMEM4LOAD26SM100_TMEM_LOAD_32dp32b16xESZ_NS10_INS11_ILi1ELi4ELi3EEES14_NSS_INS5_IJS15_NSA_ILi16EEEEEENS5_IJS1V_SB_EEEEEEENS4_39AutoVectorizingCopyWithAssumedAlignmentILi128EEENS4_14SM90_TMA_STOREES1Z_S21_S21_EEEvvEEEEvNT_6ParamsE)
        /*0044*/ 	.word	0x00000000
.L_29:


//--------------------- .nv.compat                --------------------------
	.section	.nv.compat,"",@"SHT_CUDA_COMPAT_INFO"
	.align	4
        /*0000*/ 	.byte	0x02, 0x09, 0x01, 0x00, 0x02, 0x02, 0x02, 0x00, 0x02, 0x05, 0x05, 0x00, 0x03, 0x07, 0x01, 0x01
        /*0010*/ 	.byte	0x02, 0x03, 0x01, 0x00, 0x02, 0x06, 0x01, 0x00, 0x04, 0x0b, 0x08, 0x00, 0x09, 0x00, 0x00, 0x00
        /*0020*/ 	.byte	0x00, 0x00, 0x00, 0x00


//--------------------- .nv.info._ZN7cutlass13device_kernelINS_4gemm6kernel13GemmUniversalIN4cute5tupleIJiiiiEEENS1_10collective13CollectiveMmaINS1_35MainloopSm100TmaUmmaWarpSpecializedILi11ELi2ELi4ENS5_IJNS4_1CILi1EEESB_SB_EEEEENS5_IJNSA_ILi128EEENSA_ILi112EEENSA_ILi32EEEEEENS_10bfloat16_tENS5_IJlSB_lEEESI_SJ_NS4_8TiledMMAINS4_8MMA_AtomIJNS4_20SM100_MMA_F16BF16_SSISI_SI_fLi128ELi112ELNS4_4UMMA5MajorE0ELSO_0ELNSN_7ScaleInE0ELSP_0EEEEEENS4_6LayoutISC_NS5_IJNSA_ILi0EEEST_ST_EEEEENS5_IJNS4_10UnderscoreESW_SW_EEEEENS4_13SM90_TMA_LOADENS4_14ComposedLayoutINS4_7SwizzleILi2ELi4ELi3EEENS4_18smem_ptr_flag_bitsILi16EEENSS_INS5_IJNSA_ILi8EEESG_EEENS5_IJSG_SB_EEEEEEEvNS4_8identityESZ_S19_vS1A_EENS_8epilogue10collective18CollectiveEpilogueINS1C_23Sm100TmaWarpSpecializedILi2ELi1ELi112ELb1ELb0EEEJSH_NS5_IJNSS_ISE_SB_EENSS_ISF_SB_EEEEESI_SJ_SI_SJ_NS1C_6fusion15FusionCallbacksIS1G_NS1K_17LinearCombinationISI_fSI_fLNS_15FloatRoundStyleE2EEESH_S1J_JEEENS4_5SM1004TMEM4LOAD26SM100_TMEM_LOAD_32dp32b16xESZ_NS10_INS11_ILi1ELi4ELi3EEES14_NSS_INS5_IJS15_NSA_ILi16EEEEEENS5_IJS1V_SB_EEEEEEENS4_39AutoVectorizingCopyWithAssumedAlignmentILi128EEENS4_14SM90_TMA_STOREES1Z_S21_S21_EEEvvEEEEvNT_6ParamsE --------------------------
	.section	.nv.info._ZN7cutlass13device_kernelINS_4gemm6kernel13GemmUniversalIN4cute5tupleIJiiiiEEENS1_10collective13CollectiveMmaINS1_35MainloopSm100TmaUmmaWarpSpecializedILi11ELi2ELi4ENS5_IJNS4_1CILi1EEESB_SB_EEEEENS5_IJNSA_ILi128EEENSA_ILi112EEENSA_ILi32EEEEEENS_10bfloat16_tENS5_IJlSB_lEEESI_SJ_NS4_8TiledMMAINS4_8MMA_AtomIJNS4_20SM100_MMA_F16BF16_SSISI_SI_fLi128ELi112ELNS4_4UMMA5MajorE0ELSO_0ELNSN_7ScaleInE0ELSP_0EEEEEENS4_6LayoutISC_NS5_IJNSA_ILi0EEEST_ST_EEEEENS5_IJNS4_10UnderscoreESW_SW_EEEEENS4_13SM90_TMA_LOADENS4_14ComposedLayoutINS4_7SwizzleILi2ELi4ELi3EEENS4_18smem_ptr_flag_bitsILi16EEENSS_INS5_IJNSA_ILi8EEESG_EEENS5_IJSG_SB_EEEEEEEvNS4_8identityESZ_S19_vS1A_EENS_8epilogue10collective18CollectiveEpilogueINS1C_23Sm100TmaWarpSpecializedILi2ELi1ELi112ELb1ELb0EEEJSH_NS5_IJNSS_ISE_SB_EENSS_ISF_SB_EEEEESI_SJ_SI_SJ_NS1C_6fusion15FusionCallbacksIS1G_NS1K_17LinearCombinationISI_fSI_fLNS_15FloatRoundStyleE2EEESH_S1J_JEEENS4_5SM1004TMEM4LOAD26SM100_TMEM_LOAD_32dp32b16xESZ_NS10_INS11_ILi1ELi4ELi3EEES14_NSS_INS5_IJS15_NSA_ILi16EEEEEENS5_IJS1V_SB_EEEEEEENS4_39AutoVectorizingCopyWithAssumedAlignmentILi128EEENS4_14SM90_TMA_STOREES1Z_S21_S21_EEEvvEEEEvNT_6ParamsE,"",@"SHT_CUDA_INFO"
	.sectionflags	@""
	.align	4


	//----- nvinfo : EIATTR_CUDA_API_VERSION
	.align		4
        /*0000*/ 	.byte	0x04, 0x37
        /*0002*/ 	.short	(.L_31 - .L_30)
.L_30:
        /*0004*/ 	.word	0x00000082


	//----- nvinfo : EIATTR_KPARAM_INFO
	.align		4
.L_31:
        /*0008*/ 	.byte	0x04, 0x17
        /*000a*/ 	.short	(.L_33 - .L_32)
.L_32:
        /*000c*/ 	.word	0x00000000
        /*0010*/ 	.short	0x0000
        /*0012*/ 	.short	0x0000
        /*0014*/ 	.byte	0x00, 0xf0, 0x01, 0x20


	//----- nvinfo : EIATTR_AT_ENTRY_FRAGMENTS
	.align		4
.L_33:
        /*0018*/ 	.byte	0x04, 0x4f
        /*001a*/ 	.short	(.L_35 - .L_34)


	//   ....[0]....
.L_34:
        /*001c*/ 	.word	0x00000006


	//----- nvinfo : EIATTR_RESERVED_SMEM_USED
	.align		4
.L_35:
        /*0020*/ 	.byte	0x01, 0x41
	.zero		2


	//----- nvinfo : EIATTR_SPARSE_MMA_MASK
	.align		4
        /*0024*/ 	.byte	0x03, 0x50
        /*0026*/ 	.short	0x0000


	//----- nvinfo : EIATTR_TCGEN05_1CTA_USED
	.align		4
        /*0028*/ 	.byte	0x01, 0x51
	.zero		2


	//----- nvinfo : EIATTR_MAXREG_COUNT
	.align		4
        /*002c*/ 	.byte	0x03, 0x1b
        /*002e*/ 	.short	0x00ff


	//----- nvinfo : EIATTR_NUM_BARRIERS
	.align		4
        /*0030*/ 	.byte	0x02, 0x4c
        /*0032*/ 	.byte	0x07
	.zero		1


	//----- nvinfo : EIATTR_EXTERNS
	.align		4
        /*0034*/ 	.byte	0x04, 0x0f
        /*0036*/ 	.short	(.L_37 - .L_36)


	//   ....[0]....
	.align		4
.L_36:
        /*0038*/ 	.word	index@(__assertfail)


	//----- nvinfo : EIATTR_MERCURY_ISA_VERSION
	.align		4
.L_37:
        /*003c*/ 	.byte	0x03, 0x5f
        /*003e*/ 	.short	0x0101


	//----- nvinfo : EIATTR_INT_WARP_WIDE_INSTR_OFFSETS
	.align		4
        /*0040*/ 	.byte	0x04, 0x31
        /*0042*/ 	.short	(.L_39 - .L_38)


	//   ....[0]....
.L_38:
        /*0044*/ 	.word	0x00003de0


	//   ....[1]....
        /*0048*/ 	.word	0x00003e10


	//   ....[2]....
        /*004c*/ 	.word	0x00003e30


	//   ....[3]....
        /*0050*/ 	.word	0x00004a30


	//   ....[4]....
        /*0054*/ 	.word	0x00004ad0


	//   ....[5]....
        /*0058*/ 	.word	0x00004b30


	//   ....[6]....
        /*005c*/ 	.word	0x00004b90


	//   ....[7]....
        /*0060*/ 	.word	0x00004be0


	//   ....[8]....
        /*0064*/ 	.word	0x00004c00


	//   ....[9]....
        /*0068*/ 	.word	0x00004ca0


	//   ....[10]....
        /*006c*/ 	.word	0x00004d00


	//----- nvinfo : EIATTR_COOP_GROUP_MASK_REGIDS
	.align		4
.L_39:
        /*0070*/ 	.byte	0x04, 0x29
        /*0072*/ 	.short	(.L_41 - .L_40)


	//   ....[0]....
.L_40:
        /*0074*/ 	.word	0xffffffff


	//   ....[1]....
        /*0078*/ 	.word	0xffffffff


	//   ....[2]....
        /*007c*/ 	.word	0xffffffff


	//   ....[3]....
        /*0080*/ 	.word	0xffffffff


	//   ....[4]....
        /*0084*/ 	.word	0xffffffff


	//   ....[5]....
        /*0088*/ 	.word	0xffffffff


	//   ....[6]....
        /*008c*/ 	.word	0xffffffff


	//   ....[7]....
        /*0090*/ 	.word	0xffffffff


	//   ....[8]....
        /*0094*/ 	.word	0xffffffff


	//   ....[9]....
        /*0098*/ 	.word	0xffffffff


	//   ....[10]....
        /*009c*/ 	.word	0xffffffff


	//   ....[11]....
        /*00a0*/ 	.word	0xffffffff


	//   ....[12]....
        /*00a4*/ 	.word	0xffffffff


	//----- nvinfo : EIATTR_COOP_GROUP_INSTR_OFFSETS
	.align		4
.L_41:
        /*00a8*/ 	.byte	0x04, 0x28
        /*00aa*/ 	.short	(.L_43 - .L_42)


	//   ....[0]....
.L_42:
        /*00ac*/ 	.word	0x00000080


	//   ....[1]....
        /*00b0*/ 	.word	0x000004f0


	//   ....[2]....
        /*00b4*/ 	.word	0x00000770


	//   ....[3]....
        /*00b8*/ 	.word	0x000008d0


	//   ....[4]....
        /*00bc*/ 	.word	0x000009d0


	//   ....[5]....
        /*00c0*/ 	.word	0x00000b40


	//   ....[6]....
        /*00c4*/ 	.word	0x00000ce0


	//   ....[7]....
        /*00c8*/ 	.word	0x00001e90


	//   ....[8]....
        /*00cc*/ 	.word	0x00003130


	//   ....[9]....
        /*00d0*/ 	.word	0x00003340


	//   ....[10]....
        /*00d4*/ 	.word	0x00003370


	//   ....[11]....
        /*00d8*/ 	.word	0x00003cc0


	//   ....[12]....
        /*00dc*/ 	.word	0x00003ef0


	//----- nvinfo : EIATTR_VRC_CTA_INIT_COUNT
	.align		4
.L_43:
        /*00e0*/ 	.byte	0x02, 0x4a
        /*00e2*/ 	.byte	0x80
	.zero		1


	//----- nvinfo : EIATTR_SYSCALL_OFFSETS
	.align		4
        /*00e4*/ 	.byte	0x04, 0x46
        /*00e6*/ 	.short	(.L_45 - .L_44)


	//   ....[0]....
.L_44:
        /*00e8*/ 	.word	0x00005830


	//   ....[1]....
        /*00ec*/ 	.word	0x00005920


	//   ....[2]....
        /*00f0*/ 	.word	0x000064a0


	//   ....[3]....
        /*00f4*/ 	.word	0x00006610


	//   ....[4]....
        /*00f8*/ 	.word	0x00006780


	//   ....[5]....
        /*00fc*/ 	.word	0x000068f0


	//   ....[6]....
        /*0100*/ 	.word	0x00006a60


	//   ....[7]....
        /*0104*/ 	.word	0x00006bd0


	//   ....[8]....
        /*0108*/ 	.word	0x00006d40


	//----- nvinfo : EIATTR_MBARRIER_INSTR_OFFSETS
	.align		4
.L_45:
        /*010c*/ 	.byte	0x04, 0x39
        /*010e*/ 	.short	(.L_47 - .L_46)


	//   ....[0]....
.L_46:
        /*0110*/ 	.word	0x000005f0
        /*0114*/ 	.word	0x000000ff
        /*0118*/ 	.word	0x00000000
        /*011c*/ 	.short	0x0100
        /*011e*/ 	.byte	0x04
	.zero		1


	//   ....[1]....
        /*0120*/ 	.word	0x00000600
        /*0124*/ 	.word	0x000000ff
        /*0128*/ 	.word	0x00000058
        /*012c*/ 	.short	0x0100
        /*012e*/ 	.byte	0x04
	.zero		1


	//   ....[2]....
        /*0130*/ 	.word	0x00000610
        /*0134*/ 	.word	0x000000ff
        /*0138*/ 	.word	0x00000008
        /*013c*/ 	.short	0x0100
        /*013e*/ 	.byte	0x04
	.zero		1


	//   ....[3]....
        /*0140*/ 	.word	0x00000620
        /*0144*/ 	.word	0x000000ff
        /*0148*/ 	.word	0x00000060
        /*014c*/ 	.short	0x0100
        /*014e*/ 	.byte	0x04
	.zero		1


	//   ....[4]....
        /*0150*/ 	.word	0x00000630
        /*0154*/ 	.word	0x000000ff
        /*0158*/ 	.word	0x00000010
        /*015c*/ 	.short	0x0100
        /*015e*/ 	.byte	0x04
	.zero		1


	//   ....[5]....
        /*0160*/ 	.word	0x00000640
        /*0164*/ 	.word	0x000000ff
        /*0168*/ 	.word	0x00000068
        /*016c*/ 	.short	0x0100
        /*016e*/ 	.byte	0x04
	.zero		1


	//   ....[6]....
        /*0170*/ 	.word	0x00000650
        /*0174*/ 	.word	0x000000ff
        /*0178*/ 	.word	0x00000018
        /*017c*/ 	.short	0x0100
        /*017e*/ 	.byte	0x04
	.zero		1


	//   ....[7]....
        /*0180*/ 	.word	0x00000660
        /*0184*/ 	.word	0x000000ff
        /*0188*/ 	.word	0x00000070
        /*018c*/ 	.short	0x0100
        /*018e*/ 	.byte	0x04
	.zero		1


	//   ....[8]....
        /*0190*/ 	.word	0x00000670
        /*0194*/ 	.word	0x000000ff
        /*0198*/ 	.word	0x00000020
        /*019c*/ 	.short	0x0100
        /*019e*/ 	.byte	0x04
	.zero		1


	//   ....[9]....
        /*01a0*/ 	.word	0x00000680
        /*01a4*/ 	.word	0x000000ff
        /*01a8*/ 	.word	0x00000078
        /*01ac*/ 	.short	0x0100
        /*01ae*/ 	.byte	0x04
	.zero		1


	//   ....[10]....
        /*01b0*/ 	.word	0x00000690
        /*01b4*/ 	.word	0x000000ff
        /*01b8*/ 	.word	0x00000028
        /*01bc*/ 	.short	0x0100
        /*01be*/ 	.byte	0x04
	.zero		1


	//   ....[11]....
        /*01c0*/ 	.word	0x000006a0
        /*01c4*/ 	.word	0x000000ff
        /*01c8*/ 	.word	0x00000080
        /*01cc*/ 	.short	0x0100
        /*01ce*/ 	.byte	0x04
	.zero		1


	//   ....[12]....
        /*01d0*/ 	.word	0x000006b0
        /*01d4*/ 	.word	0x000000ff
        /*01d8*/ 	.word	0x00000030
        /*01dc*/ 	.short	0x0100
        /*01de*/ 	.byte	0x04
	.zero		1


	//   ....[13]....
        /*01e0*/ 	.word	0x000006c0
        /*01e4*/ 	.word	0x000000ff
        /*01e8*/ 	.word	0x00000088
        /*01ec*/ 	.short	0x0100
        /*01ee*/ 	.byte	0x04
	.zero		1


	//   ....[14]....
        /*01f0*/ 	.word	0x000006d0
        /*01f4*/ 	.word	0x000000ff
        /*01f8*/ 	.word	0x00000038
        /*01fc*/ 	.short	0x0100
        /*01fe*/ 	.byte	0x04
	.zero		1


	//   ....[15]....
        /*0200*/ 	.word	0x000006e0
        /*0204*/ 	.word	0x000000ff
        /*0208*/ 	.word	0x00000090
        /*020c*/ 	.short	0x0100
        /*020e*/ 	.byte	0x04
	.zero		1


	//   ....[16]....
        /*0210*/ 	.word	0x000006f0
        /*0214*/ 	.word	0x000000ff
        /*0218*/ 	.word	0x00000040
        /*021c*/ 	.short	0x0100
        /*021e*/ 	.byte	0x04
	.zero		1


	//   ....[17]....
        /*0220*/ 	.word	0x00000700
        /*0224*/ 	.word	0x000000ff
        /*0228*/ 	.word	0x00000098
        /*022c*/ 	.short	0x0100
        /*022e*/ 	.byte	0x04
	.zero		1


	//   ....[18]....
        /*0230*/ 	.word	0x00000710
        /*0234*/ 	.word	0x000000ff
        /*0238*/ 	.word	0x00000048
        /*023c*/ 	.short	0x0100
        /*023e*/ 	.byte	0x04
	.zero		1


	//   ....[19]....
        /*0240*/ 	.word	0x00000720
        /*0244*/ 	.word	0x000000ff
        /*0248*/ 	.word	0x000000a0
        /*024c*/ 	.short	0x0100
        /*024e*/ 	.byte	0x04
	.zero		1


	//   ....[20]....
        /*0250*/ 	.word	0x00000730
        /*0254*/ 	.word	0x000000ff
        /*0258*/ 	.word	0x00000050
        /*025c*/ 	.short	0x0100
        /*025e*/ 	.byte	0x04
	.zero		1


	//   ....[21]....
        /*0260*/ 	.word	0x00000740
        /*0264*/ 	.word	0x000000ff
        /*0268*/ 	.word	0x000000a8
        /*026c*/ 	.short	0x0100
        /*026e*/ 	.byte	0x04
	.zero		1


	//   ....[22]....
        /*0270*/ 	.word	0x00000880
        /*0274*/ 	.word	0x000000ff
        /*0278*/ 	.word	0x000000b0
        /*027c*/ 	.short	0x0100
        /*027e*/ 	.byte	0x04
	.zero		1


	//   ....[23]....
        /*0280*/ 	.word	0x00000890
        /*0284*/ 	.word	0x000000ff
        /*0288*/ 	.word	0x000000c0
        /*028c*/ 	.short	0x0100
        /*028e*/ 	.byte	0x04
	.zero		1


	//   ....[24]....
        /*0290*/ 	.word	0x000008a0
        /*0294*/ 	.word	0x000000ff
        /*0298*/ 	.word	0x000000b8
        /*029c*/ 	.short	0x0100
        /*029e*/ 	.byte	0x04
	.zero		1


	//   ....[25]....
        /*02a0*/ 	.word	0x000008b0
        /*02a4*/ 	.word	0x000000ff
        /*02a8*/ 	.word	0x000000c8
        /*02ac*/ 	.short	0x0100
        /*02ae*/ 	.byte	0x04
	.zero		1


	//   ....[26]....
        /*02b0*/ 	.word	0x000009a0
        /*02b4*/ 	.word	0x000000ff
        /*02b8*/ 	.word	0x000000d0
        /*02bc*/ 	.short	0x0100
        /*02be*/ 	.byte	0x06
	.zero		1


	//   ....[27]....
        /*02c0*/ 	.word	0x000009b0
        /*02c4*/ 	.word	0x000000ff
        /*02c8*/ 	.word	0x000000d8
        /*02cc*/ 	.short	0x0100
        /*02ce*/ 	.byte	0x06
	.zero		1


	//   ....[28]....
        /*02d0*/ 	.word	0x00000af0
        /*02d4*/ 	.word	0x000000ff
        /*02d8*/ 	.word	0x000000e0
        /*02dc*/ 	.short	0x0100
        /*02de*/ 	.byte	0x06
	.zero		1


	//   ....[29]....
        /*02e0*/ 	.word	0x00000b00
        /*02e4*/ 	.word	0x000000ff
        /*02e8*/ 	.word	0x000000f0
        /*02ec*/ 	.short	0x0100
        /*02ee*/ 	.byte	0x06
	.zero		1


	//   ....[30]....
        /*02f0*/ 	.word	0x00000b10
        /*02f4*/ 	.word	0x000000ff
        /*02f8*/ 	.word	0x000000e8
        /*02fc*/ 	.short	0x0100
        /*02fe*/ 	.byte	0x06
	.zero		1


	//   ....[31]....
        /*0300*/ 	.word	0x00000b20
        /*0304*/ 	.word	0x000000ff
        /*0308*/ 	.word	0x000000f8
        /*030c*/ 	.short	0x0100
        /*030e*/ 	.byte	0x06
	.zero		1


	//   ....[32]....
        /*0310*/ 	.word	0x00000c50
        /*0314*/ 	.word	0x000000ff
        /*0318*/ 	.word	0x00000100
        /*031c*/ 	.short	0x0100
        /*031e*/ 	.byte	0x04
	.zero		1


	//   ....[33]....
        /*0320*/ 	.word	0x00000c60
        /*0324*/ 	.word	0x000000ff
        /*0328*/ 	.word	0x00000120
        /*032c*/ 	.short	0x0100
        /*032e*/ 	.byte	0x04
	.zero		1


	//   ....[34]....
        /*0330*/ 	.word	0x00000c70
        /*0334*/ 	.word	0x000000ff
        /*0338*/ 	.word	0x00000108
        /*033c*/ 	.short	0x0100
        /*033e*/ 	.byte	0x04
	.zero		1


	//   ....[35]....
        /*0340*/ 	.word	0x00000c80
        /*0344*/ 	.word	0x000000ff
        /*0348*/ 	.word	0x00000128
        /*034c*/ 	.short	0x0100
        /*034e*/ 	.byte	0x04
	.zero		1


	//   ....[36]....
        /*0350*/ 	.word	0x00000c90
        /*0354*/ 	.word	0x000000ff
        /*0358*/ 	.word	0x00000110
        /*035c*/ 	.short	0x0100
        /*035e*/ 	.byte	0x04
	.zero		1


	//   ....[37]....
        /*0360*/ 	.word	0x00000ca0
        /*0364*/ 	.word	0x000000ff
        /*0368*/ 	.word	0x00000130
        /*036c*/ 	.short	0x0100
        /*036e*/ 	.byte	0x04
	.zero		1


	//   ....[38]....
        /*0370*/ 	.word	0x00000cb0
        /*0374*/ 	.word	0x000000ff
        /*0378*/ 	.word	0x00000118
        /*037c*/ 	.short	0x0100
        /*037e*/ 	.byte	0x04
	.zero		1


	//   ....[39]....
        /*0380*/ 	.word	0x00000cc0
        /*0384*/ 	.word	0x000000ff
        /*0388*/ 	.word	0x00000138
        /*038c*/ 	.short	0x0100
        /*038e*/ 	.byte	0x04
	.zero		1


	//   ....[40]....
        /*0390*/ 	.word	0x00000dd0
        /*0394*/ 	.word	0x000000ff
        /*0398*/ 	.word	0x00000140
        /*039c*/ 	.short	0x0100
        /*039e*/ 	.byte	0x04
	.zero		1


	//   ....[41]....
        /*03a0*/ 	.word	0x00000de0
        /*03a4*/ 	.word	0x000000ff
        /*03a8*/ 	.word	0x00000150
        /*03ac*/ 	.short	0x0100
        /*03ae*/ 	.byte	0x04
	.zero		1


	//   ....[42]....
        /*03b0*/ 	.word	0x00000df0
        /*03b4*/ 	.word	0x000000ff
        /*03b8*/ 	.word	0x00000148
        /*03bc*/ 	.short	0x0100
        /*03be*/ 	.byte	0x04
	.zero		1


	//   ....[43]....
        /*03c0*/ 	.word	0x00000e00
        /*03c4*/ 	.word	0x000000ff
        /*03c8*/ 	.word	0x00000158
        /*03cc*/ 	.short	0x0100
        /*03ce*/ 	.byte	0x04
	.zero		1


	//   ....[44]....
        /*03d0*/ 	.word	0x000017b0
        /*03d4*/ 	.word	0x00000000
        /*03d8*/ 	.word	0x00000150
        /*03dc*/ 	.short	0x010a
        /*03de*/ 	.byte	0xff
	.zero		1


	//   ....[45]....
        /*03e0*/ 	.word	0x000017e0
        /*03e4*/ 	.word	0x00000000
        /*03e8*/ 	.word	0x00000140
        /*03ec*/ 	.short	0x0101
        /*03ee*/ 	.byte	0xff
	.zero		1


	//   ....[46]....
        /*03f0*/ 	.word	0x000018b0
        /*03f4*/ 	.word	0x000000ff
        /*03f8*/ 	.word	0x00000058
        /*03fc*/ 	.short	0x010a
        /*03fe*/ 	.byte	0x05
	.zero		1


	//   ....[47]....
        /*0400*/ 	.word	0x00001930
        /*0404*/ 	.word	0x000000ff
        /*0408*/ 	.word	0x00000058
        /*040c*/ 	.short	0x010a
        /*040e*/ 	.byte	0x21
	.zero		1


	//   ....[48]....
        /*0410*/ 	.word	0x00001a80
        /*0414*/ 	.word	0x000000ff
        /*0418*/ 	.word	0x00000058
        /*041c*/ 	.short	0x010a
        /*041e*/ 	.byte	0x08
	.zero		1


	//   ....[49]....
        /*0420*/ 	.word	0x00001b90
        /*0424*/ 	.word	0x000000ff
        /*0428*/ 	.word	0x000000d8
        /*042c*/ 	.short	0x0101
        /*042e*/ 	.byte	0x04
	.zero		1


	//   ....[50]....
        /*0430*/ 	.word	0x00001bb0
        /*0434*/ 	.word	0x000000ff
        /*0438*/ 	.word	0x00000058
        /*043c*/ 	.short	0x010a
        /*043e*/ 	.byte	0x05
	.zero		1


	//   ....[51]....
        /*0440*/ 	.word	0x00001c30
        /*0444*/ 	.word	0x000000ff
        /*0448*/ 	.word	0x00000058
        /*044c*/ 	.short	0x010a
        /*044e*/ 	.byte	0x11
	.zero		1


	//   ....[52]....
        /*0450*/ 	.word	0x00001d80
        /*0454*/ 	.word	0x000000ff
        /*0458*/ 	.word	0x00000058
        /*045c*/ 	.short	0x010a
        /*045e*/ 	.byte	0x07
	.zero		1


	//   ....[53]....
        /*0460*/ 	.word	0x00001ec0
        /*0464*/ 	.word	0x00000003
        /*0468*/ 	.word	0x000000e0
        /*046c*/ 	.short	0x010a
        /*046e*/ 	.byte	0xff
	.zero		1


	//   ....[54]....
        /*0470*/ 	.word	0x00002010
        /*0474*/ 	.word	0x00000000
        /*0478*/ 	.word	0x00000000
        /*047c*/ 	.short	0x0101
        /*047e*/ 	.byte	0xff
	.zero		1


	//   ....[55]....
        /*0480*/ 	.word	0x000025b0
        /*0484*/ 	.word	0x000000ff
        /*0488*/ 	.word	0x00000000
        /*048c*/ 	.short	0x010a
        /*048e*/ 	.byte	0x04
	.zero		1


	//   ....[56]....
        /*0490*/ 	.word	0x00002640
        /*0494*/ 	.word	0x000000ff
        /*0498*/ 	.word	0x00000000
        /*049c*/ 	.short	0x010a
        /*049e*/ 	.byte	0x05
	.zero		1


	//   ....[57]....
        /*04a0*/ 	.word	0x000026d0
        /*04a4*/ 	.word	0x000000ff
        /*04a8*/ 	.word	0x00000000
        /*04ac*/ 	.short	0x010a
        /*04ae*/ 	.byte	0x05
	.zero		1


	//   ....[58]....
        /*04b0*/ 	.word	0x00002760
        /*04b4*/ 	.word	0x000000ff
        /*04b8*/ 	.word	0x00000000
        /*04bc*/ 	.short	0x010a
        /*04be*/ 	.byte	0x05
	.zero		1


	//   ....[59]....
        /*04c0*/ 	.word	0x000027f0
        /*04c4*/ 	.word	0x000000ff
        /*04c8*/ 	.word	0x00000000
        /*04cc*/ 	.short	0x010a
        /*04ce*/ 	.byte	0x05
	.zero		1


	//   ....[60]....
        /*04d0*/ 	.word	0x00002880
        /*04d4*/ 	.word	0x000000ff
        /*04d8*/ 	.word	0x00000000
        /*04dc*/ 	.short	0x010a
        /*04de*/ 	.byte	0x05
	.zero		1


	//   ....[61]....
        /*04e0*/ 	.word	0x00002910
        /*04e4*/ 	.word	0x000000ff
        /*04e8*/ 	.word	0x00000000
        /*04ec*/ 	.short	0x010a
        /*04ee*/ 	.byte	0x05
	.zero		1


	//   ....[62]....
        /*04f0*/ 	.word	0x000029a0
        /*04f4*/ 	.word	0x000000ff
        /*04f8*/ 	.word	0x00000000
        /*04fc*/ 	.short	0x010a
        /*04fe*/ 	.byte	0x05
	.zero		1


	//   ....[63]....
        /*0500*/ 	.word	0x00002a30
        /*0504*/ 	.word	0x000000ff
        /*0508*/ 	.word	0x00000000
        /*050c*/ 	.short	0x010a
        /*050e*/ 	.byte	0x05
	.zero		1


	//   ....[64]....
        /*0510*/ 	.word	0x00002ac0
        /*0514*/ 	.word	0x000000ff
        /*0518*/ 	.word	0x00000000
        /*051c*/ 	.short	0x010a
        /*051e*/ 	.byte	0x05
	.zero		1


	//   ....[65]....
        /*0520*/ 	.word	0x00002b60
        /*0524*/ 	.word	0x00000000
        /*0528*/ 	.word	0x00000000
        /*052c*/ 	.short	0x010a
        /*052e*/ 	.byte	0xff
	.zero		1


	//   ....[66]....
        /*0530*/ 	.word	0x00002c80
        /*0534*/ 	.word	0x00000002
        /*0538*/ 	.word	0x00000140
        /*053c*/ 	.short	0x010a
        /*053e*/ 	.byte	0xff
	.zero		1


	//   ....[67]....
        /*0540*/ 	.word	0x00002cf0
        /*0544*/ 	.word	0x00000002
        /*0548*/ 	.word	0x00000000
        /*054c*/ 	.short	0x0101
        /*054e*/ 	.byte	0xff
	.zero		1


	//   ....[68]....
        /*0550*/ 	.word	0x00002d10
        /*0554*/ 	.word	0x000000ff
        /*0558*/ 	.word	0x000000f0
        /*055c*/ 	.short	0x010a
        /*055e*/ 	.byte	0x04
	.zero		1


	//   ....[69]....
        /*0560*/ 	.word	0x00002e30
        /*0564*/ 	.word	0x00000002
        /*0568*/ 	.word	0x000000e0
        /*056c*/ 	.short	0x010a
        /*056e*/ 	.byte	0xff
	.zero		1


	//   ....[70]....
        /*0570*/ 	.word	0x00002f30
        /*0574*/ 	.word	0x00000002
        /*0578*/ 	.word	0x00000000
        /*057c*/ 	.short	0x0101
        /*057e*/ 	.byte	0xff
	.zero		1


	//   ....[71]....
        /*0580*/ 	.word	0x00002fc0
        /*0584*/ 	.word	0x000000ff
        /*0588*/ 	.word	0x000000f0
        /*058c*/ 	.short	0x0106
        /*058e*/ 	.byte	0x04
	.zero		1


	//   ....[72]....
        /*0590*/ 	.word	0x00002fe0
        /*0594*/ 	.word	0x000000ff
        /*0598*/ 	.word	0x000000f0
        /*059c*/ 	.short	0x010a
        /*059e*/ 	.byte	0x04
	.zero		1


	//   ....[73]....
        /*05a0*/ 	.word	0x00003070
        /*05a4*/ 	.word	0x000000ff
        /*05a8*/ 	.word	0x000000f0
        /*05ac*/ 	.short	0x0106
        /*05ae*/ 	.byte	0x06
	.zero		1


	//   ....[74]....
        /*05b0*/ 	.word	0x000030b0
        /*05b4*/ 	.word	0x00000000
        /*05b8*/ 	.word	0x000000f0
        /*05bc*/ 	.short	0x010a
        /*05be*/ 	.byte	0xff
	.zero		1


	//   ....[75]....
        /*05c0*/ 	.word	0x000035b0
        /*05c4*/ 	.word	0x00000000
        /*05c8*/ 	.word	0x000000e0
        /*05cc*/ 	.short	0x010a
        /*05ce*/ 	.byte	0xff
	.zero		1


	//   ....[76]....
        /*05d0*/ 	.word	0x000036c0
        /*05d4*/ 	.word	0x00000003
        /*05d8*/ 	.word	0x00000000
        /*05dc*/ 	.short	0x0101
        /*05de*/ 	.byte	0xff
	.zero		1


	//   ....[77]....
        /*05e0*/ 	.word	0x000036d0
        /*05e4*/ 	.word	0x000000ff
        /*05e8*/ 	.word	0x00000000
        /*05ec*/ 	.short	0x010a
        /*05ee*/ 	.byte	0x05
	.zero		1


	//   ....[78]....
        /*05f0*/ 	.word	0x000036e0
        /*05f4*/ 	.word	0x000000ff
        /*05f8*/ 	.word	0x00000120
        /*05fc*/ 	.short	0x010a
        /*05fe*/ 	.byte	0x15
	.zero		1


	//   ....[79]....
        /*0600*/ 	.word	0x000037b0
        /*0604*/ 	.word	0x000000ff
        /*0608*/ 	.word	0x00000000
        /*060c*/ 	.short	0x010a
        /*060e*/ 	.byte	0x07
	.zero		1


	//   ....[80]....
        /*0610*/ 	.word	0x000038f0
        /*0614*/ 	.word	0x000000ff
        /*0618*/ 	.word	0x00000000
        /*061c*/ 	.short	0x010a
        /*061e*/ 	.byte	0x06
	.zero		1


	//   ....[81]....
        /*0620*/ 	.word	0x00003af0
        /*0624*/ 	.word	0x000000ff
        /*0628*/ 	.word	0x00000000
        /*062c*/ 	.short	0x010a
        /*062e*/ 	.byte	0x04
	.zero		1


	//   ....[82]....
        /*0630*/ 	.word	0x00003b80
        /*0634*/ 	.word	0x000000ff
        /*0638*/ 	.word	0x00000000
        /*063c*/ 	.short	0x010a
        /*063e*/ 	.byte	0x05
	.zero		1


	//   ....[83]....
        /*0640*/ 	.word	0x00003c10
        /*0644*/ 	.word	0x000000ff
        /*0648*/ 	.word	0x00000000
        /*064c*/ 	.short	0x010a
        /*064e*/ 	.byte	0x05
	.zero		1


	//   ....[84]....
        /*0650*/ 	.word	0x00003ca0
        /*0654*/ 	.word	0x000000ff
        /*0658*/ 	.word	0x00000000
        /*065c*/ 	.short	0x010a
        /*065e*/ 	.byte	0x04
	.zero		1


	//   ....[85]....
        /*0660*/ 	.word	0x00004170
        /*0664*/ 	.word	0x00000003
        /*0668*/ 	.word	0x000000e0
        /*066c*/ 	.short	0x010a
        /*066e*/ 	.byte	0xff
	.zero		1


	//   ....[86]....
        /*0670*/ 	.word	0x000042e0
        /*0674*/ 	.word	0x00000000
        /*0678*/ 	.word	0x00000000
        /*067c*/ 	.short	0x0101
        /*067e*/ 	.byte	0xff
	.zero		1


	//   ....[87]....
        /*0680*/ 	.word	0x00004790
        /*0684*/ 	.word	0x000000ff
        /*0688*/ 	.word	0x000000d8
        /*068c*/ 	.short	0x010a
        /*068e*/ 	.byte	0x06
	.zero		1


	//   ....[88]....
        /*0690*/ 	.word	0x00004960
        /*0694*/ 	.word	0x000000ff
        /*0698*/ 	.word	0x000000c0
        /*069c*/ 	.short	0x010a
        /*069e*/ 	.byte	0x05
	.zero		1


	//   ....[89]....
        /*06a0*/ 	.word	0x00004d40
        /*06a4*/ 	.word	0x000000ff
        /*06a8*/ 	.word	0x000000b0
        /*06ac*/ 	.short	0x010b
        /*06ae*/ 	.byte	0x05
	.zero		1


	//   ....[90]....
        /*06b0*/ 	.word	0x00004d50
        /*06b4*/ 	.word	0x000000ff
        /*06b8*/ 	.word	0x00000000
        /*06bc*/ 	.short	0x0101
        /*06be*/ 	.byte	0x04
	.zero		1


	//   ....[91]....
        /*06c0*/ 	.word	0x00004da0
        /*06c4*/ 	.word	0x000000ff
        /*06c8*/ 	.word	0x00000000
        /*06cc*/ 	.short	0x010a
        /*06ce*/ 	.byte	0x04
	.zero		1


	//   ....[92]....
        /*06d0*/ 	.word	0x00004e40
        /*06d4*/ 	.word	0x00000000
        /*06d8*/ 	.word	0x00000000
        /*06dc*/ 	.short	0x010a
        /*06de*/ 	.byte	0xff
	.zero		1


	//   ....[93]....
        /*06e0*/ 	.word	0x00005090
        /*06e4*/ 	.word	0x000000ff
        /*06e8*/ 	.word	0x000000e0
        /*06ec*/ 	.short	0x010a
        /*06ee*/ 	.byte	0x04
	.zero		1


	//   ....[94]....
        /*06f0*/ 	.word	0x00005160
        /*06f4*/ 	.word	0x000000ff
        /*06f8*/ 	.word	0x00000000
        /*06fc*/ 	.short	0x0101
        /*06fe*/ 	.byte	0x04
	.zero		1


	//   ....[95]....
        /*0700*/ 	.word	0x00005d90
        /*0704*/ 	.word	0x00000000
        /*0708*/ 	.word	0x000000b0
        /*070c*/ 	.short	0x010a
        /*070e*/ 	.byte	0xff
	.zero		1


	//   ....[96]....
        /*0710*/ 	.word	0x00005e90
        /*0714*/ 	.word	0x00000003
        /*0718*/ 	.word	0x00000100
        /*071c*/ 	.short	0x010a
        /*071e*/ 	.byte	0xff
	.zero		1


	//   ....[97]....
        /*0720*/ 	.word	0x00006030
        /*0724*/ 	.word	0x00000000
        /*0728*/ 	.word	0x000000b0
        /*072c*/ 	.short	0x010a
        /*072e*/ 	.byte	0xff
	.zero		1


	//   ....[98]....
        /*0730*/ 	.word	0x00006380
        /*0734*/ 	.word	0x00000003
        /*0738*/ 	.word	0x00000100
        /*073c*/ 	.short	0x010a
        /*073e*/ 	.byte	0xff
	.zero		1


	//   ....[99]....
        /*0740*/ 	.word	0x00007960
        /*0744*/ 	.word	0x000000ff
        /*0748*/ 	.word	0x00000000
        /*074c*/ 	.short	0x0101
        /*074e*/ 	.byte	0x04
	.zero		1


	//   ....[100]....
        /*0750*/ 	.word	0x00008c30
        /*0754*/ 	.word	0x00000000
        /*0758*/ 	.word	0x00000000
        /*075c*/ 	.short	0x0101
        /*075e*/ 	.byte	0xff
	.zero		1


	//   ....[101]....
        /*0760*/ 	.word	0x00008ec0
        /*0764*/ 	.word	0x00000000
        /*0768*/ 	.word	0x00000150
        /*076c*/ 	.short	0x010a
        /*076e*/ 	.byte	0xff
	.zero		1


	//   ....[102]....
        /*0770*/ 	.word	0x00008f20
        /*0774*/ 	.word	0x00000000
        /*0778*/ 	.word	0x00000058
        /*077c*/ 	.short	0x010a
        /*077e*/ 	.byte	0xff
	.zero		1


	//   ....[103]....
        /*0780*/ 	.word	0x00008f80
        /*0784*/ 	.word	0x00000000
        /*0788*/ 	.word	0x00000058
        /*078c*/ 	.short	0x010a
        /*078e*/ 	.byte	0xff
	.zero		1


	//   ....[104]....
        /*0790*/ 	.word	0x00008fd0
        /*0794*/ 	.word	0x00000003
        /*0798*/ 	.word	0x000000e0
        /*079c*/ 	.short	0x010a
        /*079e*/ 	.byte	0xff
	.zero		1


	//   ....[105]....
        /*07a0*/ 	.word	0x00009030
        /*07a4*/ 	.word	0x00000000
        /*07a8*/ 	.word	0x00000000
        /*07ac*/ 	.short	0x010a
        /*07ae*/ 	.byte	0xff
	.zero		1


	//   ....[106]....
        /*07b0*/ 	.word	0x00009090
        /*07b4*/ 	.word	0x00000000
        /*07b8*/ 	.word	0x00000000
        /*07bc*/ 	.short	0x010a
        /*07be*/ 	.byte	0xff
	.zero		1


	//   ....[107]....
        /*07c0*/ 	.word	0x000090f0
        /*07c4*/ 	.word	0x00000000
        /*07c8*/ 	.word	0x00000000
        /*07cc*/ 	.short	0x010a
        /*07ce*/ 	.byte	0xff
	.zero		1


	//   ....[108]....
        /*07d0*/ 	.word	0x00009150
        /*07d4*/ 	.word	0x00000000
        /*07d8*/ 	.word	0x00000000
        /*07dc*/ 	.short	0x010a
        /*07de*/ 	.byte	0xff
	.zero		1


	//   ....[109]....
        /*07e0*/ 	.word	0x000091b0
        /*07e4*/ 	.word	0x00000000
        /*07e8*/ 	.word	0x00000000
        /*07ec*/ 	.short	0x010a
        /*07ee*/ 	.byte	0xff
	.zero		1


	//   ....[110]....
        /*07f0*/ 	.word	0x00009210
        /*07f4*/ 	.word	0x00000000
        /*07f8*/ 	.word	0x00000000
        /*07fc*/ 	.short	0x010a
        /*07fe*/ 	.byte	0xff
	.zero		1


	//   ....[111]....
        /*0800*/ 	.word	0x00009270
        /*0804*/ 	.word	0x00000000
        /*0808*/ 	.word	0x00000000
        /*080c*/ 	.short	0x010a
        /*080e*/ 	.byte	0xff
	.zero		1


	//   ....[112]....
        /*0810*/ 	.word	0x000092d0
        /*0814*/ 	.word	0x00000000
        /*0818*/ 	.word	0x00000000
        /*081c*/ 	.short	0x010a
        /*081e*/ 	.byte	0xff
	.zero		1


	//   ....[113]....
        /*0820*/ 	.word	0x00009330
        /*0824*/ 	.word	0x00000000
        /*0828*/ 	.word	0x00000000
        /*082c*/ 	.short	0x010a
        /*082e*/ 	.byte	0xff
	.zero		1


	//   ....[114]....
        /*0830*/ 	.word	0x00009390
        /*0834*/ 	.word	0x00000000
        /*0838*/ 	.word	0x00000000
        /*083c*/ 	.short	0x010a
        /*083e*/ 	.byte	0xff
	.zero		1


	//   ....[115]....
        /*0840*/ 	.word	0x000093e0
        /*0844*/ 	.word	0x00000002
        /*0848*/ 	.word	0x00000140
        /*084c*/ 	.short	0x010a
        /*084e*/ 	.byte	0xff
	.zero		1


	//   ....[116]....
        /*0850*/ 	.word	0x00009440
        /*0854*/ 	.word	0x00000002
        /*0858*/ 	.word	0x000000f0
        /*085c*/ 	.short	0x010a
        /*085e*/ 	.byte	0xff
	.zero		1


	//   ....[117]....
        /*0860*/ 	.word	0x00009490
        /*0864*/ 	.word	0x00000002
        /*0868*/ 	.word	0x000000e0
        /*086c*/ 	.short	0x010a
        /*086e*/ 	.byte	0xff
	.zero		1


	//   ....[118]....
        /*0870*/ 	.word	0x000094f0
        /*0874*/ 	.word	0x00000000
        /*0878*/ 	.word	0x000000f0
        /*087c*/ 	.short	0x010a
        /*087e*/ 	.byte	0xff
	.zero		1


	//   ....[119]....
        /*0880*/ 	.word	0x00009540
        /*0884*/ 	.word	0x00000000
        /*0888*/ 	.word	0x000000e0
        /*088c*/ 	.short	0x010a
        /*088e*/ 	.byte	0xff
	.zero		1


	//   ....[120]....
        /*0890*/ 	.word	0x000095a0
        /*0894*/ 	.word	0x00000002
        /*0898*/ 	.word	0x00000120
        /*089c*/ 	.short	0x010a
        /*089e*/ 	.byte	0xff
	.zero		1


	//   ....[121]....
        /*08a0*/ 	.word	0x00009600
        /*08a4*/ 	.word	0x00000000
        /*08a8*/ 	.word	0x00000000
        /*08ac*/ 	.short	0x010a
        /*08ae*/ 	.byte	0xff
	.zero		1


	//   ....[122]....
        /*08b0*/ 	.word	0x00009660
        /*08b4*/ 	.word	0x00000000
        /*08b8*/ 	.word	0x00000000
        /*08bc*/ 	.short	0x010a
        /*08be*/ 	.byte	0xff
	.zero		1


	//   ....[123]....
        /*08c0*/ 	.word	0x000096c0
        /*08c4*/ 	.word	0x00000000
        /*08c8*/ 	.word	0x00000000
        /*08cc*/ 	.short	0x010a
        /*08ce*/ 	.byte	0xff
	.zero		1


	//   ....[124]....
        /*08d0*/ 	.word	0x00009720
        /*08d4*/ 	.word	0x00000000
        /*08d8*/ 	.word	0x00000000
        /*08dc*/ 	.short	0x010a
        /*08de*/ 	.byte	0xff
	.zero		1


	//   ....[125]....
        /*08e0*/ 	.word	0x00009780
        /*08e4*/ 	.word	0x00000000
        /*08e8*/ 	.word	0x00000000
        /*08ec*/ 	.short	0x010a
        /*08ee*/ 	.byte	0xff
	.zero		1


	//   ....[126]....
        /*08f0*/ 	.word	0x000097d0
        /*08f4*/ 	.word	0x00000003
        /*08f8*/ 	.word	0x000000e0
        /*08fc*/ 	.short	0x010a
        /*08fe*/ 	.byte	0xff
	.zero		1


	//   ....[127]....
        /*0900*/ 	.word	0x00009830
        /*0904*/ 	.word	0x00000000
        /*0908*/ 	.word	0x000000d8
        /*090c*/ 	.short	0x010a
        /*090e*/ 	.byte	0xff
	.zero		1


	//   ....[128]....
        /*0910*/ 	.word	0x00009890
        /*0914*/ 	.word	0x00000002
        /*0918*/ 	.word	0x000000c0
        /*091c*/ 	.short	0x010a
        /*091e*/ 	.byte	0xff
	.zero		1


	//   ....[129]....
        /*0920*/ 	.word	0x000098f0
        /*0924*/ 	.word	0x00000000
        /*0928*/ 	.word	0x00000000
        /*092c*/ 	.short	0x010a
        /*092e*/ 	.byte	0xff
	.zero		1


	//   ....[130]....
        /*0930*/ 	.word	0x00009950
        /*0934*/ 	.word	0x00000000
        /*0938*/ 	.word	0x000000e0
        /*093c*/ 	.short	0x010a
        /*093e*/ 	.byte	0xff
	.zero		1


	//   ....[131]....
        /*0940*/ 	.word	0x000099a0
        /*0944*/ 	.word	0x00000000
        /*0948*/ 	.word	0x000000b0
        /*094c*/ 	.short	0x010a
        /*094e*/ 	.byte	0xff
	.zero		1


	//   ....[132]....
        /*0950*/ 	.word	0x000099f0
        /*0954*/ 	.word	0x00000003
        /*0958*/ 	.word	0x00000100
        /*095c*/ 	.short	0x010a
        /*095e*/ 	.byte	0xff
	.zero		1


	//----- nvinfo : EIATTR_NUM_MBARRIERS
	.align		4
.L_47:
        /*0960*/ 	.byte	0x03, 0x38
        /*0962*/ 	.short	0x002c


	//----- nvinfo : EIATTR_EXIT_INSTR_OFFSETS
	.align		4
        /*0964*/ 	.byte	0x04, 0x1c
        /*0966*/ 	.short	(.L_49 - .L_48)


	//   ....[0]....
.L_48:
        /*0968*/ 	.word	0x00002b90


	//   ....[1]....
        /*096c*/ 	.word	0x00003080


	//   ....[2]....
        /*0970*/ 	.word	0x000030e0


	//   ....[3]....
        /*0974*/ 	.word	0x00003f00


	//   ....[4]....
        /*0978*/ 	.word	0x00004e70


	//   ....[5]....
        /*097c*/ 	.word	0x00004eb0


	//   ....[6]....
        /*0980*/ 	.word	0x00008dd0


	//   ....[7]....
        /*0984*/ 	.word	0x00008e50


	//   ....[8]....
        /*0988*/ 	.word	0x00008e80


	//   ....[9]....
        /*098c*/ 	.word	0x00008eb0


	//----- nvinfo : EIATTR_MAX_THREADS
	.align		4
.L_49:
        /*0990*/ 	.byte	0x04, 0x05
        /*0992*/ 	.short	(.L_51 - .L_50)
.L_50:
        /*0994*/ 	.word	0x00000100
        /*0998*/ 	.word	0x00000001
        /*099c*/ 	.word	0x00000001


	//----- nvinfo : EIATTR_CRS_STACK_SIZE
	.align		4
.L_51:
        /*09a0*/ 	.byte	0x04, 0x1e
        /*09a2*/ 	.short	(.L_53 - .L_52)
.L_52:
        /*09a4*/ 	.word	0x00000000


	//----- nvinfo : EIATTR_CBANK_PARAM_SIZE
	.align		4
.L_53:
        /*09a8*/ 	.byte	0x03, 0x19
        /*09aa*/ 	.short	0x0800


	//----- nvinfo : EIATTR_PARAM_CBANK
	.align		4
        /*09ac*/ 	.byte	0x04, 0x0a
        /*09ae*/ 	.short	(.L_55 - .L_54)
	.align		4
.L_54:
        /*09b0*/ 	.word	index@(.nv.constant0._ZN7cutlass13device_kernelINS_4gemm6kernel13GemmUniversalIN4cute5tupleIJiiiiEEENS1_10collective13CollectiveMmaINS1_35MainloopSm100TmaUmmaWarpSpecializedILi11ELi2ELi4ENS5_IJNS4_1CILi1EEESB_SB_EEEEENS5_IJNSA_ILi128EEENSA_ILi112EEENSA_ILi32EEEEEENS_10bfloat16_tENS5_IJlSB_lEEESI_SJ_NS4_8TiledMMAINS4_8MMA_AtomIJNS4_20SM100_MMA_F16BF16_SSISI_SI_fLi128ELi112ELNS4_4UMMA5MajorE0ELSO_0ELNSN_7ScaleInE0ELSP_0EEEEEENS4_6LayoutISC_NS5_IJNSA_ILi0EEEST_ST_EEEEENS5_IJNS4_10UnderscoreESW_SW_EEEEENS4_13SM90_TMA_LOADENS4_14ComposedLayoutINS4_7SwizzleILi2ELi4ELi3EEENS4_18smem_ptr_flag_bitsILi16EEENSS_INS5_IJNSA_ILi8EEESG_EEENS5_IJSG_SB_EEEEEEEvNS4_8identityESZ_S19_vS1A_EENS_8epilogue10collective18CollectiveEpilogueINS1C_23Sm100TmaWarpSpecializedILi2ELi1ELi112ELb1ELb0EEEJSH_NS5_IJNSS_ISE_SB_EENSS_ISF_SB_EEEEESI_SJ_SI_SJ_NS1C_6fusion15FusionCallbacksIS1G_NS1K_17LinearCombinationISI_fSI_fLNS_15FloatRoundStyleE2EEESH_S1J_JEEENS4_5SM1004TMEM4LOAD26SM100_TMEM_LOAD_32dp32b16xESZ_NS10_INS11_ILi1ELi4ELi3EEES14_NSS_INS5_IJS15_NSA_ILi16EEEEEENS5_IJS1V_SB_EEEEEEENS4_39AutoVectorizingCopyWithAssumedAlignmentILi128EEENS4_14SM90_TMA_STOREES1Z_S21_S21_EEEvvEEEEvNT_6ParamsE)
        /*09b4*/ 	.short	0x0380
        /*09b6*/ 	.short	0x0800


	//----- nvinfo : EIATTR_SW_WAR
	.align		4
.L_55:
        /*09b8*/ 	.byte	0x04, 0x36
        /*09ba*/ 	.short	(.L_57 - .L_56)
.L_56:
        /*09bc*/ 	.word	0x00000008
.L_57:


//--------------------- .nv.callgraph             --------------------------
	.section	.nv.callgraph,"",@"SHT_CUDA_CALLGRAPH"
	.align	4
	.sectionentsize	8
	.align		4
        /*0000*/ 	.word	0x00000000
	.align		4
        /*0004*/ 	.word	0xffffffff
	.align		4
        /*0008*/ 	.word	index@(_ZN7cutlass13device_kernelINS_4gemm6kernel13GemmUniversalIN4cute5tupleIJiiiiEEENS1_10collective13CollectiveMmaINS1_35MainloopSm100TmaUmmaWarpSpecializedILi11ELi2ELi4ENS5_IJNS4_1CILi1EEESB_SB_EEEEENS5_IJNSA_ILi128EEENSA_ILi112EEENSA_ILi32EEEEEENS_10bfloat16_tENS5_IJlSB_lEEESI_SJ_NS4_8TiledMMAINS4_8MMA_AtomIJNS4_20SM100_MMA_F16BF16_SSISI_SI_fLi128ELi112ELNS4_4UMMA5MajorE0ELSO_0ELNSN_7ScaleInE0ELSP_0EEEEEENS4_6LayoutISC_NS5_IJNSA_ILi0EEEST_ST_EEEEENS5_IJNS4_10UnderscoreESW_SW_EEEEENS4_13SM90_TMA_LOADENS4_14ComposedLayoutINS4_7SwizzleILi2ELi4ELi3EEENS4_18smem_ptr_flag_bitsILi16EEENSS_INS5_IJNSA_ILi8EEESG_EEENS5_IJSG_SB_EEEEEEEvNS4_8identityESZ_S19_vS1A_EENS_8epilogue10collective18CollectiveEpilogueINS1C_23Sm100TmaWarpSpecializedILi2ELi1ELi112ELb1ELb0EEEJSH_NS5_IJNSS_ISE_SB_EENSS_ISF_SB_EEEEESI_SJ_SI_SJ_NS1C_6fusion15FusionCallbacksIS1G_NS1K_17LinearCombinationISI_fSI_fLNS_15FloatRoundStyleE2EEESH_S1J_JEEENS4_5SM1004TMEM4LOAD26SM100_TMEM_LOAD_32dp32b16xESZ_NS10_INS11_ILi1ELi4ELi3EEES14_NSS_INS5_IJS15_NSA_ILi16EEEEEENS5_IJS1V_SB_EEEEEEENS4_39AutoVectorizingCopyWithAssumedAlignmentILi128EEENS4_14SM90_TMA_STOREES1Z_S21_S21_EEEvvEEEEvNT_6ParamsE)
	.align		4
        /*000c*/ 	.word	index@(__assertfail)
	.align		4
        /*0010*/ 	.word	0x00000000
	.align		4
        /*0014*/ 	.word	0xfffffffe
	.align		4
        /*0018*/ 	.word	0x00000000
	.align		4
        /*001c*/ 	.word	0xfffffffd
	.align		4
        /*0020*/ 	.word	0x00000000
	.align		4
        /*0024*/ 	.word	0xfffffffc


//--------------------- .nv.constant4             --------------------------
	.section	.nv.constant4,"a",@progbits
	.align	8
	.align		8
.nv.constant4:
        /*0000*/ 	.dword	__assertfail
	.align		8
        /*0008*/ 	.dword	__unnamed_1
	.align		8
        /*0010*/ 	.dword	__unnamed_2
	.align		8
        /*0018*/ 	.dword	_ZN40_INTERNAL_9dabf73f_4_k_cu_8b5bc46e_145324cuda3std3__45__cpo5beginE
	.align		8
        /*0020*/ 	.dword	_ZN40_INTERNAL_9dabf73f_4_k_cu_8b5bc46e_145324cuda3std3__45__cpo3endE
	.align		8
        /*0028*/ 	.dword	_ZN40_INTERNAL_9dabf73f_4_k_cu_8b5bc46e_145324cuda3std3__45__cpo6cbeginE
	.align		8
        /*0030*/ 	.dword	_ZN40_INTERNAL_9dabf73f_4_k_cu_8b5bc46e_145324cuda3std3__45__cpo4cendE
	.align		8
        /*0038*/ 	.dword	_ZN40_INTERNAL_9dabf73f_4_k_cu_8b5bc46e_145324cuda3std3__442_GLOBAL__N__9dabf73f_4_k_cu_8b5bc46e_145326ignoreE
	.align		8
        /*0040*/ 	.dword	_ZN40_INTERNAL_9dabf73f_4_k_cu_8b5bc46e_145324cuda3std3__419piecewise_constructE
	.align		8
        /*0048*/ 	.dword	_ZN40_INTERNAL_9dabf73f_4_k_cu_8b5bc46e_145324cuda3std3__48in_placeE
	.align		8
        /*0050*/ 	.dword	_ZN40_INTERNAL_9dabf73f_4_k_cu_8b5bc46e_145324cuda3std6ranges3__45__cpo4swapE
	.align		8
        /*0058*/ 	.dword	_ZN40_INTERNAL_9dabf73f_4_k_cu_8b5bc46e_145324cuda3std6ranges3__45__cpo9iter_moveE
	.align		8
        /*0060*/ 	.dword	_ZN40_INTERNAL_9dabf73f_4_k_cu_8b5bc46e_145324cute7productE
	.align		8
        /*0068*/ 	.dword	_ZN40_INTERNAL_9dabf73f_4_k_cu_8b5bc46e_145324cute1_E
	.align		8
        /*0070*/ 	.dword	$str$25
	.align		8
        /*0078*/ 	.dword	$str$26
	.align		8
        /*0080*/ 	.dword	$str$27
	.align		8
        /*0088*/ 	.dword	$str$28


//--------------------- .text._ZN7cutlass13device_kernelINS_4gemm6kernel13GemmUniversalIN4cute5tupleIJiiiiEEENS1_10collective13CollectiveMmaINS1_35MainloopSm100TmaUmmaWarpSpecializedILi11ELi2ELi4ENS5_IJNS4_1CILi1EEESB_SB_EEEEENS5_IJNSA_ILi128EEENSA_ILi112EEENSA_ILi32EEEEEENS_10bfloat16_tENS5_IJlSB_lEEESI_SJ_NS4_8TiledMMAINS4_8MMA_AtomIJNS4_20SM100_MMA_F16BF16_SSISI_SI_fLi128ELi112ELNS4_4UMMA5MajorE0ELSO_0ELNSN_7ScaleInE0ELSP_0EEEEEENS4_6LayoutISC_NS5_IJNSA_ILi0EEEST_ST_EEEEENS5_IJNS4_10UnderscoreESW_SW_EEEEENS4_13SM90_TMA_LOADENS4_14ComposedLayoutINS4_7SwizzleILi2ELi4ELi3EEENS4_18smem_ptr_flag_bitsILi16EEENSS_INS5_IJNSA_ILi8EEESG_EEENS5_IJSG_SB_EEEEEEEvNS4_8identityESZ_S19_vS1A_EENS_8epilogue10collective18CollectiveEpilogueINS1C_23Sm100TmaWarpSpecializedILi2ELi1ELi112ELb1ELb0EEEJSH_NS5_IJNSS_ISE_SB_EENSS_ISF_SB_EEEEESI_SJ_SI_SJ_NS1C_6fusion15FusionCallbacksIS1G_NS1K_17LinearCombinationISI_fSI_fLNS_15FloatRoundStyleE2EEESH_S1J_JEEENS4_5SM1004TMEM4LOAD26SM100_TMEM_LOAD_32dp32b16xESZ_NS10_INS11_ILi1ELi4ELi3EEES14_NSS_INS5_IJS15_NSA_ILi16EEEEEENS5_IJS1V_SB_EEEEEEENS4_39AutoVectorizingCopyWithAssumedAlignmentILi128EEENS4_14SM90_TMA_STOREES1Z_S21_S21_EEEvvEEEEvNT_6ParamsE --------------------------
	.section	.text._ZN7cutlass13device_kernelINS_4gemm6kernel13GemmUniversalIN4cute5tupleIJiiiiEEENS1_10collective13CollectiveMmaINS1_35MainloopSm100TmaUmmaWarpSpecializedILi11ELi2ELi4ENS5_IJNS4_1CILi1EEESB_SB_EEEEENS5_IJNSA_ILi128EEENSA_ILi112EEENSA_ILi32EEEEEENS_10bfloat16_tENS5_IJlSB_lEEESI_SJ_NS4_8TiledMMAINS4_8MMA_AtomIJNS4_20SM100_MMA_F16BF16_SSISI_SI_fLi128ELi112ELNS4_4UMMA5MajorE0ELSO_0ELNSN_7ScaleInE0ELSP_0EEEEEENS4_6LayoutISC_NS5_IJNSA_ILi0EEEST_ST_EEEEENS5_IJNS4_10UnderscoreESW_SW_EEEEENS4_13SM90_TMA_LOADENS4_14ComposedLayoutINS4_7SwizzleILi2ELi4ELi3EEENS4_18smem_ptr_flag_bitsILi16EEENSS_INS5_IJNSA_ILi8EEESG_EEENS5_IJSG_SB_EEEEEEEvNS4_8identityESZ_S19_vS1A_EENS_8epilogue10collective18CollectiveEpilogueINS1C_23Sm100TmaWarpSpecializedILi2ELi1ELi112ELb1ELb0EEEJSH_NS5_IJNSS_ISE_SB_EENSS_ISF_SB_EEEEESI_SJ_SI_SJ_NS1C_6fusion15FusionCallbacksIS1G_NS1K_17LinearCombinationISI_fSI_fLNS_15FloatRoundStyleE2EEESH_S1J_JEEENS4_5SM1004TMEM4LOAD26SM100_TMEM_LOAD_32dp32b16xESZ_NS10_INS11_ILi1ELi4ELi3EEES14_NSS_INS5_IJS15_NSA_ILi16EEEEEENS5_IJS1V_SB_EEEEEEENS4_39AutoVectorizingCopyWithAssumedAlignmentILi128EEENS4_14SM90_TMA_STOREES1Z_S21_S21_EEEvvEEEEvNT_6ParamsE,"ax",@progbits
	.align	128
.text._ZN7cutlass13device_kernelINS_4gemm6kernel13GemmUniversalIN4cute5tupleIJiiiiEEENS1_10collective13CollectiveMmaINS1_35MainloopSm100TmaUmmaWarpSpecializedILi11ELi2ELi4ENS5_IJNS4_1CILi1EEESB_SB_EEEEENS5_IJNSA_ILi128EEENSA_ILi112EEENSA_ILi32EEEEEENS_10bfloat16_tENS5_IJlSB_lEEESI_SJ_NS4_8TiledMMAINS4_8MMA_AtomIJNS4_20SM100_MMA_F16BF16_SSISI_SI_fLi128ELi112ELNS4_4UMMA5MajorE0ELSO_0ELNSN_7ScaleInE0ELSP_0EEEEEENS4_6LayoutISC_NS5_IJNSA_ILi0EEEST_ST_EEEEENS5_IJNS4_10UnderscoreESW_SW_EEEEENS4_13SM90_TMA_LOADENS4_14ComposedLayoutINS4_7SwizzleILi2ELi4ELi3EEENS4_18smem_ptr_flag_bitsILi16EEENSS_INS5_IJNSA_ILi8EEESG_EEENS5_IJSG_SB_EEEEEEEvNS4_8identityESZ_S19_vS1A_EENS_8epilogue10collective18CollectiveEpilogueINS1C_23Sm100TmaWarpSpecializedILi2ELi1ELi112ELb1ELb0EEEJSH_NS5_IJNSS_ISE_SB_EENSS_ISF_SB_EEEEESI_SJ_SI_SJ_NS1C_6fusion15FusionCallbacksIS1G_NS1K_17LinearCombinationISI_fSI_fLNS_15FloatRoundStyleE2EEESH_S1J_JEEENS4_5SM1004TMEM4LOAD26SM100_TMEM_LOAD_32dp32b16xESZ_NS10_INS11_ILi1ELi4ELi3EEES14_NSS_INS5_IJS15_NSA_ILi16EEEEEENS5_IJS1V_SB_EEEEEEENS4_39AutoVectorizingCopyWithAssumedAlignmentILi128EEENS4_14SM90_TMA_STOREES1Z_S21_S21_EEEvvEEEEvNT_6ParamsE:
        .type           _ZN7cutlass13device_kernelINS_4gemm6kernel13GemmUniversalIN4cute5tupleIJiiiiEEENS1_10collective13CollectiveMmaINS1_35MainloopSm100TmaUmmaWarpSpecializedILi11ELi2ELi4ENS5_IJNS4_1CILi1EEESB_SB_EEEEENS5_IJNSA_ILi128EEENSA_ILi112EEENSA_ILi32EEEEEENS_10bfloat16_tENS5_IJlSB_lEEESI_SJ_NS4_8TiledMMAINS4_8MMA_AtomIJNS4_20SM100_MMA_F16BF16_SSISI_SI_fLi128ELi112ELNS4_4UMMA5MajorE0ELSO_0ELNSN_7ScaleInE0ELSP_0EEEEEENS4_6LayoutISC_NS5_IJNSA_ILi0EEEST_ST_EEEEENS5_IJNS4_10UnderscoreESW_SW_EEEEENS4_13SM90_TMA_LOADENS4_14ComposedLayoutINS4_7SwizzleILi2ELi4ELi3EEENS4_18smem_ptr_flag_bitsILi16EEENSS_INS5_IJNSA_ILi8EEESG_EEENS5_IJSG_SB_EEEEEEEvNS4_8identityESZ_S19_vS1A_EENS_8epilogue10collective18CollectiveEpilogueINS1C_23Sm100TmaWarpSpecializedILi2ELi1ELi112ELb1ELb0EEEJSH_NS5_IJNSS_ISE_SB_EENSS_ISF_SB_EEEEESI_SJ_SI_SJ_NS1C_6fusion15FusionCallbacksIS1G_NS1K_17LinearCombinationISI_fSI_fLNS_15FloatRoundStyleE2EEESH_S1J_JEEENS4_5SM1004TMEM4LOAD26SM100_TMEM_LOAD_32dp32b16xESZ_NS10_INS11_ILi1ELi4ELi3EEES14_NSS_INS5_IJS15_NSA_ILi16EEEEEENS5_IJS1V_SB_EEEEEEENS4_39AutoVectorizingCopyWithAssumedAlignmentILi128EEENS4_14SM90_TMA_STOREES1Z_S21_S21_EEEvvEEEEvNT_6ParamsE,@function
        .size           _ZN7cutlass13device_kernelINS_4gemm6kernel13GemmUniversalIN4cute5tupleIJiiiiEEENS1_10collective13CollectiveMmaINS1_35MainloopSm100TmaUmmaWarpSpecializedILi11ELi2ELi4ENS5_IJNS4_1CILi1EEESB_SB_EEEEENS5_IJNSA_ILi128EEENSA_ILi112EEENSA_ILi32EEEEEENS_10bfloat16_tENS5_IJlSB_lEEESI_SJ_NS4_8TiledMMAINS4_8MMA_AtomIJNS4_20SM100_MMA_F16BF16_SSISI_SI_fLi128ELi112ELNS4_4UMMA5MajorE0ELSO_0ELNSN_7ScaleInE0ELSP_0EEEEEENS4_6LayoutISC_NS5_IJNSA_ILi0EEEST_ST_EEEEENS5_IJNS4_10UnderscoreESW_SW_EEEEENS4_13SM90_TMA_LOADENS4_14ComposedLayoutINS4_7SwizzleILi2ELi4ELi3EEENS4_18smem_ptr_flag_bitsILi16EEENSS_INS5_IJNSA_ILi8EEESG_EEENS5_IJSG_SB_EEEEEEEvNS4_8identityESZ_S19_vS1A_EENS_8epilogue10collective18CollectiveEpilogueINS1C_23Sm100TmaWarpSpecializedILi2ELi1ELi112ELb1ELb0EEEJSH_NS5_IJNSS_ISE_SB_EENSS_ISF_SB_EEEEESI_SJ_SI_SJ_NS1C_6fusion15FusionCallbacksIS1G_NS1K_17LinearCombinationISI_fSI_fLNS_15FloatRoundStyleE2EEESH_S1J_JEEENS4_5SM1004TMEM4LOAD26SM100_TMEM_LOAD_32dp32b16xESZ_NS10_INS11_ILi1ELi4ELi3EEES14_NSS_INS5_IJS15_NSA_ILi16EEEEEENS5_IJS1V_SB_EEEEEEENS4_39AutoVectorizingCopyWithAssumedAlignmentILi128EEENS4_14SM90_TMA_STOREES1Z_S21_S21_EEEvvEEEEvNT_6ParamsE,(.L_x_166 - _ZN7cutlass13device_kernelINS_4gemm6kernel13GemmUniversalIN4cute5tupleIJiiiiEEENS1_10collective13CollectiveMmaINS1_35MainloopSm100TmaUmmaWarpSpecializedILi11ELi2ELi4ENS5_IJNS4_1CILi1EEESB_SB_EEEEENS5_IJNSA_ILi128EEENSA_ILi112EEENSA_ILi32EEEEEENS_10bfloat16_tENS5_IJlSB_lEEESI_SJ_NS4_8TiledMMAINS4_8MMA_AtomIJNS4_20SM100_MMA_F16BF16_SSISI_SI_fLi128ELi112ELNS4_4UMMA5MajorE0ELSO_0ELNSN_7ScaleInE0ELSP_0EEEEEENS4_6LayoutISC_NS5_IJNSA_ILi0EEEST_ST_EEEEENS5_IJNS4_10UnderscoreESW_SW_EEEEENS4_13SM90_TMA_LOADENS4_14ComposedLayoutINS4_7SwizzleILi2ELi4ELi3EEENS4_18smem_ptr_flag_bitsILi16EEENSS_INS5_IJNSA_ILi8EEESG_EEENS5_IJSG_SB_EEEEEEEvNS4_8identityESZ_S19_vS1A_EENS_8epilogue10collective18CollectiveEpilogueINS1C_23Sm100TmaWarpSpecializedILi2ELi1ELi112ELb1ELb0EEEJSH_NS5_IJNSS_ISE_SB_EENSS_ISF_SB_EEEEESI_SJ_SI_SJ_NS1C_6fusion15FusionCallbacksIS1G_NS1K_17LinearCombinationISI_fSI_fLNS_15FloatRoundStyleE2EEESH_S1J_JEEENS4_5SM1004TMEM4LOAD26SM100_TMEM_LOAD_32dp32b16xESZ_NS10_INS11_ILi1ELi4ELi3EEES14_NSS_INS5_IJS15_NSA_ILi16EEEEEENS5_IJS1V_SB_EEEEEEENS4_39AutoVectorizingCopyWithAssumedAlignmentILi128EEENS4_14SM90_TMA_STOREES1Z_S21_S21_EEEvvEEEEvNT_6ParamsE)
        .other          _ZN7cutlass13device_kernelINS_4gemm6kernel13GemmUniversalIN4cute5tupleIJiiiiEEENS1_10collective13CollectiveMmaINS1_35MainloopSm100TmaUmmaWarpSpecializedILi11ELi2ELi4ENS5_IJNS4_1CILi1EEESB_SB_EEEEENS5_IJNSA_ILi128EEENSA_ILi112EEENSA_ILi32EEEEEENS_10bfloat16_tENS5_IJlSB_lEEESI_SJ_NS4_8TiledMMAINS4_8MMA_AtomIJNS4_20SM100_MMA_F16BF16_SSISI_SI_fLi128ELi112ELNS4_4UMMA5MajorE0ELSO_0ELNSN_7ScaleInE0ELSP_0EEEEEENS4_6LayoutISC_NS5_IJNSA_ILi0EEEST_ST_EEEEENS5_IJNS4_10UnderscoreESW_SW_EEEEENS4_13SM90_TMA_LOADENS4_14ComposedLayoutINS4_7SwizzleILi2ELi4ELi3EEENS4_18smem_ptr_flag_bitsILi16EEENSS_INS5_IJNSA_ILi8EEESG_EEENS5_IJSG_SB_EEEEEEEvNS4_8identityESZ_S19_vS1A_EENS_8epilogue10collective18CollectiveEpilogueINS1C_23Sm100TmaWarpSpecializedILi2ELi1ELi112ELb1ELb0EEEJSH_NS5_IJNSS_ISE_SB_EENSS_ISF_SB_EEEEESI_SJ_SI_SJ_NS1C_6fusion15FusionCallbacksIS1G_NS1K_17LinearCombinationISI_fSI_fLNS_15FloatRoundStyleE2EEESH_S1J_JEEENS4_5SM1004TMEM4LOAD26SM100_TMEM_LOAD_32dp32b16xESZ_NS10_INS11_ILi1ELi4ELi3EEES14_NSS_INS5_IJS15_NSA_ILi16EEEEEENS5_IJS1V_SB_EEEEEEENS4_39AutoVectorizingCopyWithAssumedAlignmentILi128EEENS4_14SM90_TMA_STOREES1Z_S21_S21_EEEvvEEEEvNT_6ParamsE,@"STO_CUDA_ENTRY STV_DEFAULT"
_ZN7cutlass13device_kernelINS_4gemm6kernel13GemmUniversalIN4cute5tupleIJiiiiEEENS1_10collective13CollectiveMmaINS1_35MainloopSm100TmaUmmaWarpSpecializedILi11ELi2ELi4ENS5_IJNS4_1CILi1EEESB_SB_EEEEENS5_IJNSA_ILi128EEENSA_ILi112EEENSA_ILi32EEEEEENS_10bfloat16_tENS5_IJlSB_lEEESI_SJ_NS4_8TiledMMAINS4_8MMA_AtomIJNS4_20SM100_MMA_F16BF16_SSISI_SI_fLi128ELi112ELNS4_4UMMA5MajorE0ELSO_0ELNSN_7ScaleInE0ELSP_0EEEEEENS4_6LayoutISC_NS5_IJNSA_ILi0EEEST_ST_EEEEENS5_IJNS4_10UnderscoreESW_SW_EEEEENS4_13SM90_TMA_LOADENS4_14ComposedLayoutINS4_7SwizzleILi2ELi4ELi3EEENS4_18smem_ptr_flag_bitsILi16EEENSS_INS5_IJNSA_ILi8EEESG_EEENS5_IJSG_SB_EEEEEEEvNS4_8identityESZ_S19_vS1A_EENS_8epilogue10collective18CollectiveEpilogueINS1C_23Sm100TmaWarpSpecializedILi2ELi1ELi112ELb1ELb0EEEJSH_NS5_IJNSS_ISE_SB_EENSS_ISF_SB_EEEEESI_SJ_SI_SJ_NS1C_6fusion15FusionCallbacksIS1G_NS1K_17LinearCombinationISI_fSI_fLNS_15FloatRoundStyleE2EEESH_S1J_JEEENS4_5SM1004TMEM4LOAD26SM100_TMEM_LOAD_32dp32b16xESZ_NS10_INS11_ILi1ELi4ELi3EEES14_NSS_INS5_IJS15_NSA_ILi16EEEEEENS5_IJS1V_SB_EEEEEEENS4_39AutoVectorizingCopyWithAssumedAlignmentILi128EEENS4_14SM90_TMA_STOREES1Z_S21_S21_EEEvvEEEEvNT_6ParamsE:
[----:B------:R-:W1:Y:S01]  /*0000*/  LDC R1, c[0x0][0x37c] ;  /* 0x0000df00ff017b82 */ /* 0x000e620000000800 */
[----:B------:R-:W2:Y:S01]  /*0010*/  S2R R2, SR_TID.X ;  /* 0x0000000000027919 */ /* 0x000ea20000002100 */
[----:B------:R-:W3:Y:S01]  /*0020*/  LDCU.64 UR8, c[0x0][0x890] ;  /* 0x00011200ff0877ac */ /* 0x000ee20008000a00 */
[----:B------:R-:W-:Y:S02]  /*0030*/  PRMT R234, RZ, 0x7610, R234 ;  /* 0x00007610ffea7816 */ /* 0x000fe400000000ea */
[----:B------:R-:W-:Y:S01]  /*0040*/  ELECT P3, URZ, PT ;  /* 0x0000000000ff782f */ /* 0x000fe20003860000 */
[----:B---3--:R-:W-:-:S04]  /*0050*/  UISETP.NE.U32.AND UP0, UPT, UR8, URZ, UPT ;  /* 0x000000ff0800728c */ /* 0x008fc8000bf05070 */
[----:B------:R-:W-:Y:S01]  /*0060*/  UISETP.NE.AND.EX UP0, UPT, UR9, URZ, UPT, UP0 ;  /* 0x000000ff0900728c */ /* 0x000fe2000bf05300 */
[----:B--2---:R-:W-:-:S05]  /*0070*/  SHF.R.U32.HI R235, RZ, 0x5, R2 ;  /* 0x00000005ffeb7819 */ /* 0x004fca0000011602 */
[----:B------:R-:W2:Y:S02]  /*0080*/  SHFL.IDX PT, R0, R235, RZ, 0x1f ;  /* 0x00001fffeb007589 */ /* 0x000ea400000e0000 */
[----:B--2---:R-:W-:Y:S01]  /*0090*/  R2UR UR18, R0 ;  /* 0x00000000001272ca */ /* 0x004fe200000e0000 */
[----:B-1----:R-:W-:-:S14]  /*00a0*/  BRA.U UP0, `(.L_x_0) ;  /* 0x0000000100307547 */ /* 0x002fdc000b800000 */
[----:B------:R-:W1:Y:S02]  /*00b0*/  LDCU.64 UR4, c[0x0][0x888] ;  /* 0x00011100ff0477ac */ /* 0x000e640008000a00 */
[----:B-1----:R-:W-:-:S04]  /*00c0*/  UISETP.NE.U32.AND UP0, UPT, UR4, URZ, UPT ;  /* 0x000000ff0400728c */ /* 0x002fc8000bf05070 */
[----:B------:R-:W-:-:S09]  /*00d0*/  UISETP.NE.AND.EX UP0, UPT, UR5, URZ, UPT, UP0 ;  /* 0x000000ff0500728c */ /* 0x000fd2000bf05300 */
[----:B------:R-:W-:Y:S05]  /*00e0*/  BRA.U !UP0, `(.L_x_1) ;  /* 0x0000000108147547 */ /* 0x000fea000b800000 */
[----:B------:R-:W1:Y:S01]  /*00f0*/  LDC.64 R4, c[0x0][0x888] ;  /* 0x00022200ff047b82 */ /* 0x000e620000000a00 */
[----:B------:R-:W1:Y:S02]  /*0100*/  LDCU.64 UR4, c[0x0][0x358] ;  /* 0x00006b00ff0477ac */ /* 0x000e640008000a00 */
[----:B-1----:R1:W5:Y:S01]  /*0110*/  LDG.E R121, desc[UR4][R4.64] ;  /* 0x0000000404797981 */ /* 0x002362000c1e1900 */
[----:B------:R-:W-:Y:S01]  /*0120*/  HFMA2 R234, -RZ, RZ, 0, 5.9604644775390625e-08 ;  /* 0x00000001ffea7431 */ /* 0x000fe200000001ff */
[----:B------:R-:W-:Y:S05]  /*0130*/  BRA `(.L_x_0) ;  /* 0x00000000000c7947 */ /* 0x000fea0003800000 */
.L_x_1:
[----:B------:R-:W1:Y:S01]  /*0140*/  LDCU UR4, c[0x0][0x880] ;  /* 0x00011000ff0477ac */ /* 0x000e620008000800 */
[----:B------:R-:W-:Y:S01]  /*0150*/  HFMA2 R234, -RZ, RZ, 0, 5.9604644775390625e-08 ;  /* 0x00000001ffea7431 */ /* 0x000fe200000001ff */
[----:B-1----:R-:W-:-:S07]  /*0160*/  MOV R121, UR4 ;  /* 0x0000000400797c02 */ /* 0x002fce0008000f00 */
.L_x_0:
[----:B------:R-:W2:Y:S02]  /*0170*/  LDCU.64 UR4, c[0x0][0x8b0] ;  /* 0x00011600ff0477ac */ /* 0x000ea40008000a00 */
[----:B--2---:R-:W-:-:S04]  /*0180*/  UISETP.NE.U32.AND UP0, UPT, UR4, URZ, UPT ;  /* 0x000000ff0400728c */ /* 0x004fc8000bf05070 */
[----:B------:R-:W-:-:S09]  /*0190*/  UISETP.NE.AND.EX UP0, UPT, UR5, URZ, UPT, UP0 ;  /* 0x000000ff0500728c */ /* 0x000fd2000bf05300 */
[----:B------:R-:W-:Y:S05]  /*01a0*/  BRA.U UP0, `(.L_x_2) ;  /* 0x0000000100287547 */ /* 0x000fea000b800000 */
[----:B------:R-:W2:Y:S02]  /*01b0*/  LDCU.64 UR4, c[0x0][0x8a8] ;  /* 0x00011500ff0477ac */ /* 0x000ea40008000a00 */
[----:B--2---:R-:W-:-:S04]  /*01c0*/  UISETP.NE.U32.AND UP0, UPT, UR4, URZ, UPT ;  /* 0x000000ff0400728c */ /* 0x004fc8000bf05070 */
[----:B------:R-:W-:-:S09]  /*01d0*/  UISETP.NE.AND.EX UP0, UPT, UR5, URZ, UPT, UP0 ;  /* 0x000000ff0500728c */ /* 0x000fd2000bf05300 */
[----:B------:R-:W-:Y:S05]  /*01e0*/  BRA.U !UP0, `(.L_x_3) ;  /* 0x0000000108107547 */ /* 0x000fea000b800000 */
[----:B-1----:R-:W1:Y:S01]  /*01f0*/  LDC.64 R4, c[0x0][0x8a8] ;  /* 0x00022a00ff047b82 */ /* 0x002e620000000a00 */
[----:B------:R-:W1:Y:S02]  /*0200*/  LDCU.64 UR4, c[0x0][0x358] ;  /* 0x00006b00ff0477ac */ /* 0x000e640008000a00 */
[----:B-1----:R2:W5:Y:S01]  /*0210*/  LDG.E R120, desc[UR4][R4.64] ;  /* 0x0000000404787981 */ /* 0x002562000c1e1900 */
[----:B------:R-:W-:Y:S05]  /*0220*/  BRA `(.L_x_2) ;  /* 0x0000000000087947 */ /* 0x000fea0003800000 */
.L_x_3:
[----:B------:R-:W2:Y:S02]  /*0230*/  LDCU UR4, c[0x0][0x8a0] ;  /* 0x00011400ff0477ac */ /* 0x000ea40008000800 */
[----:B--2---:R-:W-:Y:S02]  /*0240*/  MOV R120, UR4 ;  /* 0x0000000400787c02 */ /* 0x004fe40008000f00 */
.L_x_2:
[----:B-12---:R-:W-:Y:S01]  /*0250*/  IMAD.U32 R4, RZ, RZ, UR18 ;  /* 0x00000012ff047e24 */ /* 0x006fe2000f8e00ff */
[----:B------:R-:W-:Y:S04]  /*0260*/  BSSY.RECONVERGENT B0, `(.L_x_4) ;  /* 0x000000c000007945 */ /* 0x000fe80003800200 */
[C---:B------:R-:W-:Y:S02]  /*0270*/  ISETP.NE.OR P1, PT, R4.reuse, 0x1, !P3 ;  /* 0x000000010400780c */ /* 0x040fe40005f25670 */
[----:B------:R-:W-:-:S11]  /*0280*/  ISETP.NE.OR P0, PT, R4, 0x3, !P3 ;  /* 0x000000030400780c */ /* 0x000fd60005f05670 */
[----:B------:R-:W-:Y:S05]  /*0290*/  @P1 BRA `(.L_x_5) ;  /* 0x0000000000201947 */ /* 0x000fea0003800000 */
[----:B------:R-:W1:Y:S02]  /*02a0*/  LDCU.64 UR4, c[0x0][0x348] ;  /* 0x00006900ff0477ac */ /* 0x000e640008000a00 */
[----:B-1----:R-:W-:Y:S02]  /*02b0*/  UIADD3 UR6, UP1, UPT, UR4, 0x80, URZ ;  /* 0x0000008004067890 */ /* 0x002fe4000ff3e0ff */
[----:B------:R-:W-:Y:S02]  /*02c0*/  UIADD3 UR4, UP0, UPT, UR4, 0x180, URZ ;  /* 0x0000018004047890 */ /* 0x000fe4000ff1e0ff */
[----:B------:R-:W-:Y:S02]  /*02d0*/  UIADD3.X UR7, UPT, UPT, URZ, UR5, URZ, UP1, !UPT ;  /* 0x00000005ff077290 */ /* 0x000fe40008ffe4ff */
[----:B------:R-:W-:-:S07]  /*02e0*/  UIADD3.X UR5, UPT, UPT, URZ, UR5, URZ, UP0, !UPT ;  /* 0x00000005ff057290 */ /* 0x000fce00087fe4ff */
[----:B------:R1:W-:Y:S02]  /*02f0*/  UTMACCTL.PF [UR6] ;  /* 0x00000000060079b9 */ /* 0x0003e40008040000 */
[----:B------:R1:W-:Y:S02]  /*0300*/  UTMACCTL.PF [UR4] ;  /* 0x00000000040079b9 */ /* 0x0003e40008040000 */
[----:B-1----:R-:W-:Y:S01]  /*0310*/  NOP ;  /* 0x0000000000007918 */ /* 0x002fe20000000000 */
.L_x_5:
[----:B------:R-:W-:Y:S05]  /*0320*/  BSYNC.RECONVERGENT B0 ;  /* 0x0000000000007941 */ /* 0x000fea0003800200 */
.L_x_4:
[----:B------:R-:W-:Y:S04]  /*0330*/  BSSY.RECONVERGENT B0, `(.L_x_6) ;  /* 0x000000a000007945 */ /* 0x000fe80003800200 */
        /* <DEDUP_REMOVED lines=9> */
.L_x_7:
[----:B------:R-:W-:Y:S05]  /*03d0*/  BSYNC.RECONVERGENT B0 ;  /* 0x0000000000007941 */ /* 0x000fea0003800200 */
.L_x_6:
[----:B------:R-:W1:Y:S01]  /*03e0*/  LDCU.64 UR4, c[0x0][0x888] ;  /* 0x00011100ff0477ac */ /* 0x000e620008000a00 */
[----:B------:R-:W-:Y:S02]  /*03f0*/  UISETP.EQ.U32.AND UP1, UPT, UR8, URZ, UPT ;  /* 0x000000ff0800728c */ /* 0x000fe4000bf22070 */
[----:B------:R-:W-:Y:S02]  /*0400*/  UPLOP3.LUT UP3, UPT, UPT, UPT, UPT, 0x80, 0x8 ;  /* 0x000000000008789c */ /* 0x000fe40003f6f070 */
[----:B-1----:R-:W-:-:S04]  /*0410*/  UISETP.NE.U32.AND UP0, UPT, UR4, URZ, UPT ;  /* 0x000000ff0400728c */ /* 0x002fc8000bf05070 */
[----:B------:R-:W-:-:S04]  /*0420*/  UISETP.NE.AND.EX UP2, UPT, UR5, URZ, UPT, UP0 ;  /* 0x000000ff0500728c */ /* 0x000fc8000bf45300 */
[----:B------:R-:W-:-:S04]  /*0430*/  UISETP.EQ.OR.EX UP4, UPT, UR9, URZ, !UP2, UP1 ;  /* 0x000000ff0900728c */ /* 0x000fc8000d782710 */
[----:B------:R-:W-:-:S06]  /*0440*/  UP2UR UR4, UPR, URZ, 0x10 ;  /* 0x00000010ff047883 */ /* 0x000fcc0008000000 */
[----:B------:R-:W-:Y:S01]  /*0450*/  MOV R236, UR4 ;  /* 0x0000000400ec7c02 */ /* 0x000fe20008000f00 */
[----:B------:R-:W-:Y:S06]  /*0460*/  BRA.U !UP4, `(.L_x_8) ;  /* 0x000000010c207547 */ /* 0x000fec000b800000 */
[----:B------:R-:W-:Y:S01]  /*0470*/  UISETP.NE.U32.AND UP1, UPT, UR8, URZ, UPT ;  /* 0x000000ff0800728c */ /* 0x000fe2000bf25070 */
[----:B-----5:R-:W-:Y:S01]  /*0480*/  FSETP.NEU.AND P0, PT, R121, RZ, PT ;  /* 0x000000ff7900720b */ /* 0x020fe20003f0d000 */
[----:B------:R-:W-:Y:S02]  /*0490*/  USEL UR4, URZ, 0xffffffff, UP2 ;  /* 0xffffffffff047887 */ /* 0x000fe40009000000 */
[----:B------:R-:W-:-:S10]  /*04a0*/  UISETP.NE.AND.EX UP1, UPT, UR9, URZ, UPT, UP1 ;  /* 0x000000ff0900728c */ /* 0x000fd4000bf25310 */
[----:B------:R-:W-:Y:S01]  /*04b0*/  VOTEU.ANY UP0, P0 ;  /* 0x0000000000ff7886 */ /* 0x000fe20000000100 */
[----:B------:R-:W-:-:S04]  /*04c0*/  @!UP1 USEL UR4, URZ, 0xffffffff, UP0 ;  /* 0xffffffffff049887 */ /* 0x000fc80008000000 */
[----:B------:R-:W-:-:S04]  /*04d0*/  ULOP3.LUT UR4, UR4, 0x1, URZ, 0xc0, !UPT ;  /* 0x0000000104047892 */ /* 0x000fc8000f8ec0ff */
[----:B------:R-:W-:-:S11]  /*04e0*/  UISETP.NE.U32.AND UP3, UPT, UR4, 0x1, UPT ;  /* 0x000000010400788c */ /* 0x000fd6000bf65070 */
.L_x_8:
[----:B------:R-:W1:Y:S01]  /*04f0*/  SHFL.IDX PT, R0, R235, RZ, 0x1f ;  /* 0x00001fffeb007589 */ /* 0x000e6200000e0000 */
[----:B------:R-:W-:-:S04]  /*0500*/  UISETP.NE.AND UP0, UPT, UR18, 0x2, UPT ;  /* 0x000000021200788c */ /* 0x000fc8000bf05270 */
[----:B------:R-:W-:Y:S01]  /*0510*/  USEL UR53, URZ, 0x1, UP0 ;  /* 0x00000001ff357887 */ /* 0x000fe20008000000 */
[----:B-1----:R-:W-:-:S13]  /*0520*/  ISETP.NE.AND P0, PT, R0, RZ, PT ;  /* 0x000000ff0000720c */ /* 0x002fda0003f05270 */
[----:B------:R-:W-:Y:S05]  /*0530*/  @P0 BRA `(.L_x_9) ;  /* 0x00000000008c0947 */ /* 0x000fea0003800000 */
[----:B------:R-:W-:Y:S01]  /*0540*/  ELECT P0, URZ, PT ;  /* 0x0000000000ff782f */ /* 0x000fe20003800000 */
[----:B------:R-:W-:-:S12]  /*0550*/  BSSY.RECONVERGENT B0, `(.L_x_9) ;  /* 0x0000021000007945 */ /* 0x000fd80003800200 */
[----:B------:R-:W-:Y:S05]  /*0560*/  @!P0 BRA `(.L_x_10) ;  /* 0x00000000007c8947 */ /* 0x000fea0003800000 */
[----:B------:R-:W1:Y:S01]  /*0570*/  S2UR UR4, SR_CgaCtaId ;  /* 0x00000000000479c3 */ /* 0x000e620000008800 */
[----:B------:R-:W-:Y:S01]  /*0580*/  UMOV UR5, 0x400 ;  /* 0x0000040000057882 */ /* 0x000fe20000000000 */
[----:B------:R-:W-:Y:S02]  /*0590*/  UMOV UR6, 0x1 ;  /* 0x0000000100067882 */ /* 0x000fe40000000000 */
[----:B------:R-:W-:-:S04]  /*05a0*/  UIADD3 UR6, UPT, UPT, -UR6, 0x100000, URZ ;  /* 0x0010000006067890 */ /* 0x000fc8000fffe1ff */
[----:B------:R-:W-:Y:S02]  /*05b0*/  USHF.L.U32 UR7, UR6, 0xb, URZ ;  /* 0x0000000b06077899 */ /* 0x000fe400080006ff */
[----:B------:R-:W-:Y:S02]  /*05c0*/  USHF.L.U32 UR6, UR6, 0x1, URZ ;  /* 0x0000000106067899 */ /* 0x000fe400080006ff */
[----:B-1----:R-:W-:Y:S01]  /*05d0*/  ULEA UR4, UR4, UR5, 0x18 ;  /* 0x0000000504047291 */ /* 0x002fe2000f8ec0ff */
[----:B------:R-:W1:Y:S11]  /*05e0*/  FENCE.VIEW.ASYNC.S ;  /* 0x00000000000073c6 */ /* 0x000e760000000000 */
[----:B-1----:R1:W2:Y:S01]  /*05f0*/  SYNCS.EXCH.64 URZ, [UR4], UR6 ;  /* 0x0000000604ff75b2 */ /* 0x0022a20008000100 */
[----:B------:R1:W3:Y:S01]  /*0600*/  SYNCS.EXCH.64 URZ, [UR4+0x58], UR6 ;  /* 0x0000580604ff75b2 */ /* 0x0002e20008000100 */
[----:B------:R1:W4:Y:S01]  /*0610*/  SYNCS.EXCH.64 URZ, [UR4+0x8], UR6 ;  /* 0x0000080604ff75b2 */ /* 0x0003220008000100 */
[----:B------:R1:W1:Y:S01]  /*0620*/  SYNCS.EXCH.64 URZ, [UR4+0x60], UR6 ;  /* 0x0000600604ff75b2 */ /* 0x0002620008000100 */
        /* <DEDUP_REMOVED lines=18> */
[----:B------:R-:W-:Y:S01]  /*0750*/  NOP ;  /* 0x0000000000007918 */ /* 0x000fe20000000000 */
.L_x_10:
[----:B-1----:R-:W-:Y:S05]  /*0760*/  BSYNC.RECONVERGENT B0 ;  /* 0x0000000000007941 */ /* 0x002fea0003800200 */
.L_x_9:
[----:B------:R-:W1:Y:S01]  /*0770*/  SHFL.IDX PT, R0, R235, RZ, 0x1f ;  /* 0x00001fffeb007589 */ /* 0x000e6200000e0000 */
[----:B------:R-:W-:Y:S01]  /*0780*/  NOP ;  /* 0x0000000000007918 */ /* 0x000fe20000000000 */
[----:B-1----:R-:W-:-:S13]  /*0790*/  ISETP.NE.AND P0, PT, R0, 0x1, PT ;  /* 0x000000010000780c */ /* 0x002fda0003f05270 */
[----:B------:R-:W-:Y:S05]  /*07a0*/  @P0 BRA `(.L_x_11) ;  /* 0x0000000000480947 */ /* 0x000fea0003800000 */
[----:B------:R-:W1:Y:S01]  /*07b0*/  S2UR UR4, SR_CgaCtaId ;  /* 0x00000000000479c3 */ /* 0x000e620000008800 */
[----:B------:R-:W-:Y:S01]  /*07c0*/  UMOV UR5, 0x400 ;  /* 0x0000040000057882 */ /* 0x000fe20000000000 */
[----:B------:R-:W-:Y:S01]  /*07d0*/  UMOV UR8, 0x20 ;  /* 0x0000002000087882 */ /* 0x000fe20000000000 */
[----:B------:R-:W-:Y:S01]  /*07e0*/  UMOV UR6, 0x80 ;  /* 0x0000008000067882 */ /* 0x000fe20000000000 */
[----:B------:R-:W-:-:S04]  /*07f0*/  UIADD3 UR8, UPT, UPT, -UR8, 0x100000, URZ ;  /* 0x0010000008087890 */ /* 0x000fc8000fffe1ff */
[----:B------:R-:W-:Y:S02]  /*0800*/  USHF.L.U32 UR9, UR8, 0xb, URZ ;  /* 0x0000000b08097899 */ /* 0x000fe400080006ff */
[----:B------:R-:W-:Y:S02]  /*0810*/  USHF.L.U32 UR8, UR8, 0x1, URZ ;  /* 0x0000000108087899 */ /* 0x000fe400080006ff */
[----:B------:R-:W-:-:S04]  /*0820*/  UIADD3 UR6, UPT, UPT, -UR6, 0x100000, URZ ;  /* 0x0010000006067890 */ /* 0x000fc8000fffe1ff */
[----:B------:R-:W-:Y:S02]  /*0830*/  USHF.L.U32 UR7, UR6, 0xb, URZ ;  /* 0x0000000b06077899 */ /* 0x000fe400080006ff */
[----:B------:R-:W-:Y:S01]  /*0840*/  USHF.L.U32 UR6, UR6, 0x1, URZ ;  /* 0x0000000106067899 */ /* 0x000fe200080006ff */
[----:B------:R-:W-:Y:S01]  /*0850*/  ELECT P0, URZ, PT ;  /* 0x0000000000ff782f */ /* 0x000fe20003800000 */
[----:B-1----:R-:W-:Y:S01]  /*0860*/  ULEA UR4, UR4, UR5, 0x18 ;  /* 0x0000000504047291 */ /* 0x002fe2000f8ec0ff */
[----:B------:R-:W1:Y:S11]  /*0870*/  FENCE.VIEW.ASYNC.S ;  /* 0x00000000000073c6 */ /* 0x000e760000000000 */
[----:B-1----:R1:W1:Y:S01]  /*0880*/  SYNCS.EXCH.64 URZ, [UR4+0xb0], UR8 ;  /* 0x0000b00804ff75b2 */ /* 0x0022620008000100 */
[----:B------:R1:W1:Y:S01]  /*0890*/  SYNCS.EXCH.64 URZ, [UR4+0xc0], UR6 ;  /* 0x0000c00604ff75b2 */ /* 0x0002620008000100 */
[----:B------:R1:W1:Y:S01]  /*08a0*/  SYNCS.EXCH.64 URZ, [UR4+0xb8], UR8 ;  /* 0x0000b80804ff75b2 */ /* 0x0002620008000100 */
[----:B------:R1:W1:Y:S01]  /*08b0*/  SYNCS.EXCH.64 URZ, [UR4+0xc8], UR6 ;  /* 0x0000c80604ff75b2 */ /* 0x0002620008000100 */
[----:B------:R-:W-:Y:S01]  /*08c0*/  NOP ;  /* 0x0000000000007918 */ /* 0x000fe20000000000 */
.L_x_11:
[----:B------:R-:W2:Y:S01]  /*08d0*/  SHFL.IDX PT, R0, R235, RZ, 0x1f ;  /* 0x00001fffeb007589 */ /* 0x000ea200000e0000 */
[----:B------:R-:W-:Y:S01]  /*08e0*/  NOP ;  /* 0x0000000000007918 */ /* 0x000fe20000000000 */
[----:B--2---:R-:W-:-:S13]  /*08f0*/  ISETP.NE.AND P0, PT, R0, 0x3, PT ;  /* 0x000000030000780c */ /* 0x004fda0003f05270 */
[----:B------:R-:W-:Y:S05]  /*0900*/  @P0 BRA `(.L_x_12) ;  /* 0x0000000000300947 */ /* 0x000fea0003800000 */
[----:B-1----:R-:W1:Y:S01]  /*0910*/  S2UR UR4, SR_CgaCtaId ;  /* 0x00000000000479c3 */ /* 0x002e620000008800 */
[----:B------:R-:W-:Y:S01]  /*0920*/  UMOV UR6, 0x400 ;  /* 0x0000040000067882 */ /* 0x000fe20000000000 */
[----:B------:R-:W-:Y:S01]  /*0930*/  UMOV UR5, 0x20 ;  /* 0x0000002000057882 */ /* 0x000fe20000000000 */
[----:B------:R-:W-:Y:S01]  /*0940*/  ELECT P0, URZ, PT ;  /* 0x0000000000ff782f */ /* 0x000fe20003800000 */
[----:B-1----:R-:W-:Y:S02]  /*0950*/  ULEA UR6, UR4, UR6, 0x18 ;  /* 0x0000000604067291 */ /* 0x002fe4000f8ec0ff */
[----:B------:R-:W-:-:S04]  /*0960*/  UIADD3 UR4, UPT, UPT, -UR5, 0x100000, URZ ;  /* 0x0010000005047890 */ /* 0x000fc8000fffe1ff */
[----:B------:R-:W-:Y:S02]  /*0970*/  USHF.L.U32 UR5, UR4, 0xb, URZ ;  /* 0x0000000b04057899 */ /* 0x000fe400080006ff */
[----:B------:R-:W-:Y:S01]  /*0980*/  USHF.L.U32 UR4, UR4, 0x1, URZ ;  /* 0x0000000104047899 */ /* 0x000fe200080006ff */
[----:B------:R-:W1:Y:S11]  /*0990*/  FENCE.VIEW.ASYNC.S ;  /* 0x00000000000073c6 */ /* 0x000e760000000000 */
[----:B-1----:R2:W1:Y:S01]  /*09a0*/  SYNCS.EXCH.64 URZ, [UR6+0xd0], UR4 ;  /* 0x0000d00406ff75b2 */ /* 0x0024620008000100 */
[----:B------:R2:W1:Y:S02]  /*09b0*/  SYNCS.EXCH.64 URZ, [UR6+0xd8], UR4 ;  /* 0x0000d80406ff75b2 */ /* 0x0004640008000100 */
[----:B--2---:R-:W-:Y:S01]  /*09c0*/  NOP ;  /* 0x0000000000007918 */ /* 0x004fe20000000000 */
.L_x_12:
[----:B------:R-:W2:Y:S01]  /*09d0*/  SHFL.IDX PT, R0, R235, RZ, 0x1f ;  /* 0x00001fffeb007589 */ /* 0x000ea200000e0000 */
[----:B------:R-:W-:Y:S01]  /*09e0*/  NOP ;  /* 0x0000000000007918 */ /* 0x000fe20000000000 */
[----:B--2---:R-:W-:-:S13]  /*09f0*/  ISETP.NE.AND P0, PT, R0, 0x4, PT ;  /* 0x000000040000780c */ /* 0x004fda0003f05270 */
[----:B------:R-:W-:Y:S05]  /*0a00*/  @P0 BRA `(.L_x_13) ;  /* 0x00000000004c0947 */ /* 0x000fea0003800000 */
[----:B-1----:R-:W1:Y:S01]  /*0a10*/  S2UR UR6, SR_CgaCtaId ;  /* 0x00000000000679c3 */ /* 0x002e620000008800 */
[----:B------:R-:W-:Y:S01]  /*0a20*/  UMOV UR4, 0x100 ;  /* 0x0000010000047882 */ /* 0x000fe20000000000 */
[----:B------:R-:W-:Y:S01]  /*0a30*/  UMOV UR5, 0x400 ;  /* 0x0000040000057882 */ /* 0x000fe20000000000 */
[----:B------:R-:W-:Y:S01]  /*0a40*/  USEL UR4, UR4, 0xe0, UP3 ;  /* 0x000000e004047887 */ /* 0x000fe20009800000 */
[----:B------:R-:W-:Y:S01]  /*0a50*/  UMOV UR8, 0x1 ;  /* 0x0000000100087882 */ /* 0x000fe20000000000 */
[----:B------:R-:W-:Y:S01]  /*0a60*/  ELECT P0, URZ, PT ;  /* 0x0000000000ff782f */ /* 0x000fe20003800000 */
[----:B------:R-:W-:-:S04]  /*0a70*/  UIADD3 UR8, UPT, UPT, -UR8, 0x100000, URZ ;  /* 0x0010000008087890 */ /* 0x000fc8000fffe1ff */
[----:B------:R-:W-:Y:S02]  /*0a80*/  USHF.L.U32 UR9, UR8, 0xb, URZ ;  /* 0x0000000b08097899 */ /* 0x000fe400080006ff */
[----:B------:R-:W-:Y:S02]  /*0a90*/  USHF.L.U32 UR8, UR8, 0x1, URZ ;  /* 0x0000000108087899 */ /* 0x000fe400080006ff */
[----:B-1----:R-:W-:Y:S02]  /*0aa0*/  ULEA UR6, UR6, UR5, 0x18 ;  /* 0x0000000506067291 */ /* 0x002fe4000f8ec0ff */
[----:B------:R-:W-:-:S04]  /*0ab0*/  UIADD3 UR4, UPT, UPT, -UR4, 0x100000, URZ ;  /* 0x0010000004047890 */ /* 0x000fc8000fffe1ff */
[----:B------:R-:W-:Y:S02]  /*0ac0*/  USHF.L.U32 UR5, UR4, 0xb, URZ ;  /* 0x0000000b04057899 */ /* 0x000fe400080006ff */
[----:B------:R-:W-:Y:S01]  /*0ad0*/  USHF.L.U32 UR4, UR4, 0x1, URZ ;  /* 0x0000000104047899 */ /* 0x000fe200080006ff */
[----:B------:R-:W1:Y:S03]  /*0ae0*/  FENCE.VIEW.ASYNC.S ;  /* 0x00000000000073c6 */ /* 0x000e660000000000 */
[----:B-1----:R2:W1:Y:S08]  /*0af0*/  SYNCS.EXCH.64 URZ, [UR6+0xe0], UR8 ;  /* 0x0000e00806ff75b2 */ /* 0x0024700008000100 */
[----:B------:R2:W1:Y:S01]  /*0b00*/  SYNCS.EXCH.64 URZ, [UR6+0xf0], UR4 ;  /* 0x0000f00406ff75b2 */ /* 0x0004620008000100 */
[----:B------:R2:W1:Y:S01]  /*0b10*/  SYNCS.EXCH.64 URZ, [UR6+0xe8], UR8 ;  /* 0x0000e80806ff75b2 */ /* 0x0004620008000100 */
[----:B------:R2:W1:Y:S02]  /*0b20*/  SYNCS.EXCH.64 URZ, [UR6+0xf8], UR4 ;  /* 0x0000f80406ff75b2 */ /* 0x0004640008000100 */
[----:B--2---:R-:W-:Y:S01]  /*0b30*/  NOP ;  /* 0x0000000000007918 */ /* 0x004fe20000000000 */
.L_x_13:
[----:B------:R-:W2:Y:S01]  /*0b40*/  SHFL.IDX PT, R0, R235, RZ, 0x1f ;  /* 0x00001fffeb007589 */ /* 0x000ea200000e0000 */
[----:B------:R-:W-:Y:S01]  /*0b50*/  NOP ;  /* 0x0000000000007918 */ /* 0x000fe20000000000 */
[----:B--2---:R-:W-:-:S13]  /*0b60*/  ISETP.NE.AND P0, PT, R0, 0x5, PT ;  /* 0x000000050000780c */ /* 0x004fda0003f05270 */
[----:B------:R-:W-:Y:S05]  /*0b70*/  @P0 BRA `(.L_x_14) ;  /* 0x0000000000580947 */ /* 0x000fea0003800000 */
[----:B-1----:R-:W1:Y:S01]  /*0b80*/  S2UR UR4, SR_CgaCtaId ;  /* 0x00000000000479c3 */ /* 0x002e620000008800 */
        /* <DEDUP_REMOVED lines=16> */
[----:B------:R2:W1:Y:S01]  /*0c90*/  SYNCS.EXCH.64 URZ, [UR4+0x110], UR8 ;  /* 0x0001100804ff75b2 */ /* 0x0004620008000100 */
[----:B------:R2:W1:Y:S01]  /*0ca0*/  SYNCS.EXCH.64 URZ, [UR4+0x130], UR6 ;  /* 0x0001300604ff75b2 */ /* 0x0004620008000100 */
[----:B------:R2:W1:Y:S01]  /*0cb0*/  SYNCS.EXCH.64 URZ, [UR4+0x118], UR8 ;  /* 0x0001180804ff75b2 */ /* 0x0004620008000100 */
[----:B------:R2:W1:Y:S02]  /*0cc0*/  SYNCS.EXCH.64 URZ, [UR4+0x138], UR6 ;  /* 0x0001380604ff75b2 */ /* 0x0004640008000100 */
[----:B--2---:R-:W-:Y:S01]  /*0cd0*/  NOP ;  /* 0x0000000000007918 */ /* 0x004fe20000000000 */
.L_x_14:
[----:B------:R-:W2:Y:S01]  /*0ce0*/  SHFL.IDX PT, R0, R235, RZ, 0x1f ;  /* 0x00001fffeb007589 */ /* 0x000ea200000e0000 */
[----:B------:R-:W1:Y:S01]  /*0cf0*/  S2UR UR46, SR_CTAID.X ;  /* 0x00000000002e79c3 */ /* 0x000e620000002500 */
[----:B------:R-:W-:-:S07]  /*0d00*/  NOP ;  /* 0x0000000000007918 */ /* 0x000fce0000000000 */
[----:B------:R-:W1:Y:S01]  /*0d10*/  S2UR UR47, SR_CTAID.Y ;  /* 0x00000000002f79c3 */ /* 0x000e620000002600 */
[----:B--2---:R-:W-:-:S13]  /*0d20*/  ISETP.NE.AND P0, PT, R0, 0x3, PT ;  /* 0x000000030000780c */ /* 0x004fda0003f05270 */
[----:B-1----:R-:W-:Y:S05]  /*0d30*/  @P0 BRA `(.L_x_15) ;  /* 0x0000000000380947 */ /* 0x002fea0003800000 */
[----:B------:R-:W1:Y:S01]  /*0d40*/  S2UR UR4, SR_CgaCtaId ;  /* 0x00000000000479c3 */ /* 0x000e620000008800 */
[----:B------:R-:W-:Y:S01]  /*0d50*/  UMOV UR5, 0x400 ;  /* 0x0000040000057882 */ /* 0x000fe20000000000 */
[----:B------:R-:W-:Y:S01]  /*0d60*/  UMOV UR6, 0x20 ;  /* 0x0000002000067882 */ /* 0x000fe20000000000 */
[----:B------:R-:W-:Y:S01]  /*0d70*/  ELECT P0, URZ, PT ;  /* 0x0000000000ff782f */ /* 0x000fe20003800000 */
[----:B------:R-:W-:-:S04]  /*0d80*/  UIADD3 UR6, UPT, UPT, -UR6, 0x100000, URZ ;  /* 0x0010000006067890 */ /* 0x000fc8000fffe1ff */
[----:B------:R-:W-:Y:S02]  /*0d90*/  USHF.L.U32 UR7, UR6, 0xb, URZ ;  /* 0x0000000b06077899 */ /* 0x000fe400080006ff */
[----:B------:R-:W-:Y:S02]  /*0da0*/  USHF.L.U32 UR6, UR6, 0x1, URZ ;  /* 0x0000000106067899 */ /* 0x000fe400080006ff */
[----:B-1----:R-:W-:Y:S01]  /*0db0*/  ULEA UR4, UR4, UR5, 0x18 ;  /* 0x0000000504047291 */ /* 0x002fe2000f8ec0ff */
[----:B------:R-:W1:Y:S11]  /*0dc0*/  FENCE.VIEW.ASYNC.S ;  /* 0x00000000000073c6 */ /* 0x000e760000000000 */
[----:B-1----:R1:W2:Y:S01]  /*0dd0*/  SYNCS.EXCH.64 URZ, [UR4+0x140], UR6 ;  /* 0x0001400604ff75b2 */ /* 0x0022a20008000100 */
[----:B------:R1:W1:Y:S01]  /*0de0*/  SYNCS.EXCH.64 URZ, [UR4+0x150], UR6 ;  /* 0x0001500604ff75b2 */ /* 0x0002620008000100 */
[----:B------:R1:W1:Y:S01]  /*0df0*/  SYNCS.EXCH.64 URZ, [UR4+0x148], UR6 ;  /* 0x0001480604ff75b2 */ /* 0x0002620008000100 */
[----:B------:R1:W1:Y:S01]  /*0e00*/  SYNCS.EXCH.64 URZ, [UR4+0x158], UR6 ;  /* 0x0001580604ff75b2 */ /* 0x0002620008000100 */
[----:B------:R-:W-:Y:S01]  /*0e10*/  NOP ;  /* 0x0000000000007918 */ /* 0x000fe20000000000 */
.L_x_15:
[----:B------:R-:W-:-:S05]  /*0e20*/  CS2R.32 R3, SR_CgaSize ;  /* 0x0000000000037805 */ /* 0x000fca0000008a00 */
[----:B------:R-:W-:-:S05]  /*0e30*/  IMAD R3, R3, -0xa0, RZ ;  /* 0xffffff6003037824 */ /* 0x000fca00078e02ff */
[----:B------:R-:W-:-:S14]  /*0e40*/  R2UR UR5, R3 ;  /* 0x00000000030572ca */ /* 0x000fdc00000e0000 */
[----:B------:R-:W3:Y:S01]  /*0e50*/  LDCU UR5, c[0x0][UR5+0x2b0] ;  /* 0x00005600050577ac */ /* 0x000ee20008000800 */
[----:B------:R-:W-:Y:S01]  /*0e60*/  I2FP.F32.U32 R3, UR46 ;  /* 0x0000002e00037c45 */ /* 0x000fe20008201000 */
[----:B------:R-:W-:Y:S01]  /*0e70*/  NOP ;  /* 0x0000000000007918 */ /* 0x000fe20000000000 */
[----:B------:R-:W-:Y:S02]  /*0e80*/  I2FP.F32.U32 R0, UR47 ;  /* 0x0000002f00007c45 */ /* 0x000fe40008201000 */
[----:B------:R-:W-:-:S06]  /*0e90*/  RPCMOV.32 Rpc.LO, R2 ;  /* 0x0000000200007352 */ /* 0x000fcc0000000000 */
[----:B------:R-:W-:-:S05]  /*0ea0*/  CS2R.32 R2, SR_CgaSize ;  /* 0x0000000000027805 */ /* 0x000fca0000008a00 */
[----:B------:R-:W-:-:S05]  /*0eb0*/  IMAD R2, R2, -0xa0, RZ ;  /* 0xffffff6002027824 */ /* 0x000fca00078e02ff */
[----:B-1----:R-:W-:Y:S02]  /*0ec0*/  R2UR UR4, R2 ;  /* 0x00000000020472ca */ /* 0x002fe400000e0000 */
[----:B------:R-:W-:-:S12]  /*0ed0*/  RPCMOV.32 R2, Rpc.LO ;  /* 0x0000000000027353 */ /* 0x000fd80000000000 */
[----:B------:R-:W1:Y:S01]  /*0ee0*/  LDCU UR4, c[0x0][UR4+0x2b4] ;  /* 0x00005680040477ac */ /* 0x000e620008000800 */
[----:B------:R-:W1:Y:S01]  /*0ef0*/  S2UR UR36, SR_CTAID.Z ;  /* 0x00000000002479c3 */ /* 0x000e620000002700 */
[----:B------:R-:W4:Y:S01]  /*0f00*/  LDCU UR19, c[0x0][0xb24] ;  /* 0x00016480ff1377ac */ /* 0x000f220008000800 */
[----:B------:R-:W-:-:S06]  /*0f10*/  RPCMOV.32 Rpc.LO, R2 ;  /* 0x0000000200007352 */ /* 0x000fcc0000000000 */
[----:B------:R-:W-:-:S05]  /*0f20*/  CS2R.32 R2, SR_CgaSize ;  /* 0x0000000000027805 */ /* 0x000fca0000008a00 */
[----:B------:R-:W-:-:S05]  /*0f30*/  IMAD R2, R2, -0xa0, RZ ;  /* 0xffffff6002027824 */ /* 0x000fca00078e02ff */
[----:B------:R-:W-:Y:S02]  /*0f40*/  R2UR UR61, R2 ;  /* 0x00000000023d72ca */ /* 0x000fe400000e0000 */
[----:B------:R-:W-:-:S12]  /*0f50*/  RPCMOV.32 R2, Rpc.LO ;  /* 0x0000000000027353 */ /* 0x000fd80000000000 */
[----:B------:R-:W2:Y:S01]  /*0f60*/  LDCU UR61, c[0x0][UR61+0x2a0] ;  /* 0x000054003d3d77ac */ /* 0x000ea20008000800 */
[----:B------:R-:W-:-:S06]  /*0f70*/  RPCMOV.32 Rpc.LO, R2 ;  /* 0x0000000200007352 */ /* 0x000fcc0000000000 */
[----:B------:R-:W-:-:S05]  /*0f80*/  CS2R.32 R2, SR_CgaSize ;  /* 0x0000000000027805 */ /* 0x000fca0000008a00 */
[----:B------:R-:W-:-:S05]  /*0f90*/  IMAD R2, R2, -0xa0, RZ ;  /* 0xffffff6002027824 */ /* 0x000fca00078e02ff */
[----:B------:R-:W-:Y:S02]  /*0fa0*/  R2UR UR60, R2 ;  /* 0x00000000023c72ca */ /* 0x000fe400000e0000 */
[----:B------:R-:W-:-:S12]  /*0fb0*/  RPCMOV.32 R2, Rpc.LO ;  /* 0x0000000000027353 */ /* 0x000fd80000000000 */
[----:B------:R-:W2:Y:S01]  /*0fc0*/  LDCU UR60, c[0x0][UR60+0x2a4] ;  /* 0x000054803c3c77ac */ /* 0x000ea20008000800 */
[----:B---3--:R-:W-:Y:S01]  /*0fd0*/  FMUL R3, R3, UR5 ;  /* 0x0000000503037c20 */ /* 0x008fe20008400000 */
[----:B-1----:R-:W-:-:S05]  /*0fe0*/  FMUL R0, R0, UR4 ;  /* 0x0000000400007c20 */ /* 0x002fca0008400000 */
[----:B------:R-:W1:Y:S01]  /*0ff0*/  F2I.U32.TRUNC.NTZ R3, R3 ;  /* 0x0000000300037305 */ /* 0x000e62000020f000 */
[----:B----4-:R-:W-:-:S07]  /*1000*/  UISETP.GE.AND UP0, UPT, UR19, 0x1, UPT ;  /* 0x000000011300788c */ /* 0x010fce000bf06270 */
[----:B------:R-:W3:Y:S01]  /*1010*/  F2I.U32.TRUNC.NTZ R0, R0 ;  /* 0x0000000000007305 */ /* 0x000ee2000020f000 */
[----:B-1----:R-:W-:Y:S02]  /*1020*/  R2UR UR4, R3 ;  /* 0x00000000030472ca */ /* 0x002fe400000e0000 */
[----:B---3--:R-:W-:-:S11]  /*1030*/  R2UR UR6, R0 ;  /* 0x00000000000672ca */ /* 0x008fd600000e0000 */
[----:B------:R-:W-:-:S04]  /*1040*/  UIADD3 UR5, UPT, UPT, -UR4, URZ, URZ ;  /* 0x000000ff04057290 */ /* 0x000fc8000fffe1ff */
[----:B--2---:R-:W-:Y:S02]  /*1050*/  UIMAD UR61, UR61, UR5, UR46 ;  /* 0x000000053d3d72a4 */ /* 0x004fe4000f8e022e */
[----:B------:R-:W-:-:S04]  /*1060*/  UIADD3 UR4, UPT, UPT, -UR6, URZ, URZ ;  /* 0x000000ff06047290 */ /* 0x000fc8000fffe1ff */
[----:B------:R-:W-:Y:S01]  /*1070*/  UIMAD UR60, UR60, UR4, UR47 ;  /* 0x000000043c3c72a4 */ /* 0x000fe2000f8e022f */
[----:B------:R-:W-:Y:S06]  /*1080*/  BAR.SYNC.DEFER_BLOCKING 0x0 ;  /* 0x0000000000007b1d */ /* 0x000fec0000010000 */
[----:B------:R-:W-:Y:S05]  /*1090*/  BRA.U !UP0, `(.L_x_16) ;  /* 0x0000000108d47547 */ /* 0x000fea000b800000 */
[----:B------:R-:W1:Y:S01]  /*10a0*/  LDCU.128 UR20, c[0x0][0xb10] ;  /* 0x00016200ff1477ac */ /* 0x000e620008000c00 */
[----:B------:R-:W2:Y:S01]  /*10b0*/  LDCU UR6, c[0x0][0x370] ;  /* 0x00006e00ff0677ac */ /* 0x000ea20008000800 */
[----:B------:R-:W3:Y:S01]  /*10c0*/  LDCU UR4, c[0x0][0x374] ;  /* 0x00006e80ff0477ac */ /* 0x000ee20008000800 */
[----:B------:R-:W4:Y:S01]  /*10d0*/  LDCU UR24, c[0x0][0xb0c] ;  /* 0x00016180ff1877ac */ /* 0x000f220008000800 */
[----:B------:R-:W4:Y:S01]  /*10e0*/  LDCU UR5, c[0x0][0xb20] ;  /* 0x00016400ff0577ac */ /* 0x000f220008000800 */
[----:B------:R-:W4:Y:S01]  /*10f0*/  LDCU.64 UR16, c[0x0][0xb28] ;  /* 0x00016500ff1077ac */ /* 0x000f220008000a00 */
[----:B-1----:R-:W-:Y:S02]  /*1100*/  UISETP.NE.AND UP0, UPT, UR22, 0x1, UPT ;  /* 0x000000011600788c */ /* 0x002fe4000bf05270 */
[----:B---3--:R-:W-:Y:S02]  /*1110*/  UIMAD.WIDE.U32 UR8, UR4, UR23, URZ ;  /* 0x00000017040872a5 */ /* 0x008fe4000f8e00ff */
[----:B--2---:R-:W-:-:S02]  /*1120*/  UIMAD.WIDE.U32 UR10, UR6, UR20, URZ ;  /* 0x00000014060a72a5 */ /* 0x004fc4000f8e00ff */
[----:B----4-:R-:W-:Y:S02]  /*1130*/  UISETP.NE.AND UP1, UPT, UR24, 0x1, UPT ;  /* 0x000000011800788c */ /* 0x010fe4000bf25270 */
[----:B------:R-:W-:Y:S01]  /*1140*/  UISETP.NE.AND UP4, UPT, UR19, 0x1, UPT ;  /* 0x000000011300788c */ /* 0x000fe2000bf85270 */
[----:B------:R-:W-:Y:S02]  /*1150*/  UMOV UR8, UR9 ;  /* 0x0000000900087c82 */ /* 0x000fe40008000000 */
[----:B------:R-:W-:Y:S01]  /*1160*/  UMOV UR10, UR11 ;  /* 0x0000000b000a7c82 */ /* 0x000fe20008000000 */
[----:B------:R-:W-:Y:S02]  /*1170*/  @UP0 USHF.R.U32.HI UR4, URZ, UR5, UR8 ;  /* 0x00000005ff040299 */ /* 0x000fe40008011608 */
[----:B------:R-:W-:Y:S02]  /*1180*/  UIMAD.WIDE.U32 UR12, UR47, UR23, URZ ;  /* 0x000000172f0c72a5 */ /* 0x000fe4000f8e00ff */
[----:B------:R-:W-:-:S02]  /*1190*/  UIMAD.WIDE.U32 UR8, UR4, UR16, URZ ;  /* 0x00000010040872a5 */ /* 0x000fc4000f8e00ff */
[----:B------:R-:W-:Y:S02]  /*11a0*/  @UP1 USHF.R.U32.HI UR6, URZ, UR21, UR10 ;  /* 0x00000015ff061299 */ /* 0x000fe4000801160a */
[----:B------:R-:W-:Y:S02]  /*11b0*/  UIMAD.WIDE.U32 UR14, UR46, UR20, URZ ;  /* 0x000000142e0e72a5 */ /* 0x000fe4000f8e00ff */
[----:B------:R-:W-:Y:S01]  /*11c0*/  UIMAD.WIDE.U32 UR10, UR6, UR16, URZ ;  /* 0x00000010060a72a5 */ /* 0x000fe2000f8e00ff */
[----:B------:R-:W-:Y:S01]  /*11d0*/  UMOV UR12, UR13 ;  /* 0x0000000d000c7c82 */ /* 0x000fe20008000000 */
[----:B------:R-:W-:Y:S01]  /*11e0*/  UMOV UR8, UR9 ;  /* 0x0000000900087c82 */ /* 0x000fe20008000000 */
[----:B------:R-:W-:Y:S02]  /*11f0*/  USHF.R.U32.HI UR12, URZ, UR5, UR12 ;  /* 0x00000005ff0c7299 */ /* 0x000fe4000801160c */
[----:B------:R-:W-:Y:S01]  /*1200*/  @UP4 USHF.R.U32.HI UR4, URZ, UR17, UR8 ;  /* 0x00000011ff044299 */ /* 0x000fe20008011608 */
[----:B------:R-:W-:Y:S01]  /*1210*/  UMOV UR14, UR15 ;  /* 0x0000000f000e7c82 */ /* 0x000fe20008000000 */
[----:B------:R-:W-:Y:S01]  /*1220*/  UMOV UR10, UR11 ;  /* 0x0000000b000a7c82 */ /* 0x000fe20008000000 */
[----:B------:R-:W-:-:S02]  /*1230*/  USHF.R.U32.HI UR14, URZ, UR21, UR14 ;  /* 0x00000015ff0e7299 */ /* 0x000fc4000801160e */
[----:B------:R-:W-:Y:S02]  /*1240*/  USEL UR5, UR47, UR12, !UP0 ;  /* 0x0000000c2f057287 */ /* 0x000fe4000c000000 */
[----:B------:R-:W-:Y:S02]  /*1250*/  @UP4 USHF.R.U32.HI UR6, URZ, UR17, UR10 ;  /* 0x00000011ff064299 */ /* 0x000fe4000801160a */
[----:B------:R-:W-:Y:S02]  /*1260*/  UIMAD UR7, UR4, UR19, URZ ;  /* 0x00000013040772a4 */ /* 0x000fe4000f8e02ff */
[----:B------:R-:W-:Y:S02]  /*1270*/  USEL UR4, UR46, UR14, !UP1 ;  /* 0x0000000e2e047287 */ /* 0x000fe4000c800000 */
[----:B------:R-:W-:Y:S02]  /*1280*/  UIMAD UR10, UR6, UR19, URZ ;  /* 0x00000013060a72a4 */ /* 0x000fe4000f8e02ff */
[----:B------:R-:W-:-:S02]  /*1290*/  UISETP.GE.AND UP0, UPT, UR5, UR7, UPT ;  /* 0x000000070500728c */ /* 0x000fc4000bf06270 */
[----:B------:R-:W-:Y:S02]  /*12a0*/  UIMAD.WIDE.U32 UR8, UR5, UR16, URZ ;  /* 0x00000010050872a5 */ /* 0x000fe4000f8e00ff */
[----:B------:R-:W-:Y:S02]  /*12b0*/  UISETP.GE.OR UP0, UPT, UR4, UR10, UP0 ;  /* 0x0000000a0400728c */ /* 0x000fe40008706670 */
[----:B------:R-:W-:Y:S02]  /*12c0*/  UIMAD.WIDE.U32 UR10, UR4, UR16, URZ ;  /* 0x00000010040a72a5 */ /* 0x000fe4000f8e00ff */
[----:B------:R-:W-:Y:S01]  /*12d0*/  UIADD3 UR10, UPT, UPT, -UR4, URZ, URZ ;  /* 0x000000ff040a7290 */ /* 0x000fe2000fffe1ff */
[----:B------:R-:W-:Y:S01]  /*12e0*/  UMOV UR7, UR9 ;  /* 0x0000000900077c82 */ /* 0x000fe20008000000 */
[----:B------:R-:W-:Y:S02]  /*12f0*/  UIADD3 UR9, UPT, UPT, -UR5, URZ, URZ ;  /* 0x000000ff05097290 */ /* 0x000fe4000fffe1ff */
[----:B------:R-:W-:-:S03]  /*1300*/  USHF.R.U32.HI UR7, URZ, UR17, UR7 ;  /* 0x00000011ff077299 */ /* 0x000fc60008011607 */
[----:B------:R-:W-:Y:S01]  /*1310*/  @!UP0 UMOV UR8, UR11 ;  /* 0x0000000b00088c82 */ /* 0x000fe20008000000 */
[----:B------:R-:W-:Y:S02]  /*1320*/  UIMAD UR47, UR22, UR9, UR47 ;  /* 0x00000009162f72a4 */ /* 0x000fe4000f8e022f */
[----:B------:R-:W-:Y:S02]  /*1330*/  USEL UR7, UR5, UR7, !UP4 ;  /* 0x0000000705077287 */ /* 0x000fe4000e000000 */
[----:B------:R-:W-:Y:S02]  /*1340*/  @!UP0 USHF.R.U32.HI UR8, URZ, UR17, UR8 ;  /* 0x00000011ff088299 */ /* 0x000fe40008011608 */
[----:B------:R-:W-:Y:S02]  /*1350*/  UIADD3 UR9, UPT, UPT, -UR7, URZ, URZ ;  /* 0x000000ff07097290 */ /* 0x000fe4000fffe1ff */
[----:B------:R-:W-:Y:S02]  /*1360*/  @!UP0 USEL UR8, UR4, UR8, !UP4 ;  /* 0x0000000804088287 */ /* 0x000fe4000e000000 */
[----:B------:R-:W-:-:S02]  /*1370*/  UIMAD UR9, UR19, UR9, UR5 ;  /* 0x00000009130972a4 */ /* 0x000fc4000f8e0205 */
[----:B------:R-:W-:Y:S02]  /*1380*/  @!UP0 UIADD3 UR7, UPT, UPT, UR7, -UR8, URZ ;  /* 0x8000000807078290 */ /* 0x000fe4000fffe0ff */
[----:B------:R-:W-:Y:S02]  /*1390*/  @!UP0 UIMAD UR8, UR9, UR6, UR8 ;  /* 0x00000006090882a4 */ /* 0x000fe4000f8e0208 */
[----:B------:R-:W-:Y:S02]  /*13a0*/  @!UP0 UIMAD UR5, UR7, UR19, UR4 ;  /* 0x00000013070582a4 */ /* 0x000fe4000f8e0204 */
[----:B------:R-:W-:Y:S02]  /*13b0*/  UIMAD UR6, UR24, UR10, UR46 ;  /* 0x0000000a180672a4 */ /* 0x000fe4000f8e022e */
[----:B------:R-:W-:Y:S01]  /*13c0*/  UIMAD UR47, UR5, UR22, UR47 ;  /* 0x00000016052f72a4 */ /* 0x000fe2000f8e022f */
[----:B------:R-:W-:Y:S02]  /*13d0*/  @!UP0 UMOV UR4, UR8 ;  /* 0x0000000800048c82 */ /* 0x000fe40008000000 */
[----:B------:R-:W-:-:S12]  /*13e0*/  UIMAD UR46, UR4, UR24, UR6 ;  /* 0x00000018042e72a4 */ /* 0x000fd8000f8e0206 */
.L_x_16:
[----:B------:R-:W1:Y:S01]  /*13f0*/  LDCU UR4, c[0x0][0xb30] ;  /* 0x00016600ff0477ac */ /* 0x000e620008000800 */
[----:B------:R-:W2:Y:S01]  /*1400*/  S2UR UR15, SR_CgaCtaId ;  /* 0x00000000000f79c3 */ /* 0x000ea20000008800 */
[----:B-1----:R-:W-:-:S09]  /*1410*/  UISETP.NE.AND UP0, UPT, UR4, 0x1, UPT ;  /* 0x000000010400788c */ /* 0x002fd2000bf05270 */
[----:B--2---:R-:W-:Y:S05]  /*1420*/  BRA.U UP0, `(.L_x_17) ;  /* 0x0000000100447547 */ /* 0x004fea000b800000 */
[----:B------:R-:W1:Y:S01]  /*1430*/  LDCU.128 UR8, c[0x0][0xb10] ;  /* 0x00016200ff0877ac */ /* 0x000e620008000c00 */
[----:B------:R-:W2:Y:S01]  /*1440*/  LDCU UR12, c[0x0][0xb0c] ;  /* 0x00016180ff0c77ac */ /* 0x000ea20008000800 */
[----:B------:R-:W3:Y:S01]  /*1450*/  LDCU UR13, c[0x0][0xb20] ;  /* 0x00016400ff0d77ac */ /* 0x000ee20008000800 */
[----:B-1----:R-:W-:Y:S02]  /*1460*/  UIMAD.WIDE.U32 UR6, UR46, UR8, URZ ;  /* 0x000000082e0672a5 */ /* 0x002fe4000f8e00ff */
[----:B------:R-:W-:Y:S02]  /*1470*/  UIMAD.WIDE.U32 UR4, UR47, UR11, URZ ;  /* 0x0000000b2f0472a5 */ /* 0x000fe4000f8e00ff */
[----:B--2---:R-:W-:Y:S02]  /*1480*/  UISETP.NE.AND UP1, UPT, UR12, 0x1, UPT ;  /* 0x000000010c00788c */ /* 0x004fe4000bf25270 */
[----:B------:R-:W-:Y:S01]  /*1490*/  UISETP.NE.AND UP0, UPT, UR10, 0x1, UPT ;  /* 0x000000010a00788c */ /* 0x000fe2000bf05270 */
[----:B------:R-:W-:-:S02]  /*14a0*/  UMOV UR6, UR7 ;  /* 0x0000000700067c82 */ /* 0x000fc40008000000 */
[----:B------:R-:W-:Y:S01]  /*14b0*/  UMOV UR4, UR5 ;  /* 0x0000000500047c82 */ /* 0x000fe20008000000 */
[----:B------:R-:W-:Y:S02]  /*14c0*/  USHF.R.U32.HI UR6, URZ, UR9, UR6 ;  /* 0x00000009ff067299 */ /* 0x000fe40008011606 */
[----:B---3--:R-:W-:Y:S02]  /*14d0*/  USHF.R.U32.HI UR4, URZ, UR13, UR4 ;  /* 0x0000000dff047299 */ /* 0x008fe40008011604 */
[----:B------:R-:W-:Y:S02]  /*14e0*/  USEL UR5, UR46, UR6, !UP1 ;  /* 0x000000062e057287 */ /* 0x000fe4000c800000 */
[----:B------:R-:W-:-:S04]  /*14f0*/  USEL UR4, UR47, UR4, !UP0 ;  /* 0x000000042f047287 */ /* 0x000fc8000c000000 */
[----:B------:R-:W-:Y:S02]  /*1500*/  UIADD3 UR6, UPT, UPT, UR5, -UR4, URZ ;  /* 0x8000000405067290 */ /* 0x000fe4000fffe0ff */
[----:B------:R-:W-:Y:S02]  /*1510*/  UIADD3 UR4, UPT, UPT, -UR5, UR4, URZ ;  /* 0x0000000405047290 */ /* 0x000fe4000fffe1ff */
[----:B------:R-:W-:Y:S02]  /*1520*/  UIMAD UR47, UR6, UR10, UR47 ;  /* 0x0000000a062f72a4 */ /* 0x000fe4000f8e022f */
[----:B------:R-:W-:-:S12]  /*1530*/  UIMAD UR46, UR4, UR12, UR46 ;  /* 0x0000000c042e72a4 */ /* 0x000fd8000f8e022e */
.L_x_17:
[----:B------:R-:W-:Y:S01]  /*1540*/  BAR.SYNC.DEFER_BLOCKING 0x0 ;  /* 0x0000000000007b1d */ /* 0x000fe20000010000 */
[----:B------:R-:W-:Y:S01]  /*1550*/  UISETP.NE.AND UP0, UPT, UR18, 0x2, UPT ;  /* 0x000000021200788c */ /* 0x000fe2000bf05270 */
[----:B------:R-:W-:Y:S02]  /*1560*/  ISETP.NE.OR P3, PT, R4, 0x2, !P3 ;  /* 0x000000020400780c */ /* 0x000fe40005f65670 */
[----:B------:R-:W-:Y:S02]  /*1570*/  LOP3.LUT R0, R2, 0x1f, RZ, 0xc0, !PT ;  /* 0x0000001f02007812 */ /* 0x000fe400078ec0ff */
[----:B------:R-:W1:Y:S04]  /*1580*/  LDCU UR21, c[0x0][0xb24] ;  /* 0x00016480ff1577ac */ /* 0x000e680008000800 */
[----:B------:R-:W-:Y:S05]  /*1590*/  BRA.U UP0, `(.L_x_18) ;  /* 0x0000001500847547 */ /* 0x000fea000b800000 */
[----:B------:R-:W2:Y:S01]  /*15a0*/  LDCU UR6, c[0x0][0x38c] ;  /* 0x00007180ff0677ac */ /* 0x000ea20008000800 */
[----:B------:R-:W-:Y:S01]  /*15b0*/  PLOP3.LUT P1, PT, PT, PT, UP3, 0x80, 0x8 ;  /* 0x000000000008781c */ /* 0x000fe20003f2f038 */
[----:B------:R-:W-:Y:S01]  /*15c0*/  IMAD.MOV.U32 R12, RZ, RZ, 0x1 ;  /* 0x00000001ff0c7424 */ /* 0x000fe200078e00ff */
[----:B------:R-:W-:Y:S02]  /*15d0*/  ISETP.EQ.OR P2, PT, R0, RZ, P3 ;  /* 0x000000ff0000720c */ /* 0x000fe40001f42670 */
[----:B------:R-:W-:Y:S02]  /*15e0*/  CS2R R10, SRZ ;  /* 0x00000000000a7805 */ /* 0x000fe4000001ff00 */
[----:B------:R-:W-:Y:S01]  /*15f0*/  PLOP3.LUT P1, PT, P1, PT, PT, 0x8, 0x80 ;  /* 0x000000000080781c */ /* 0x000fe20000f2e170 */
[----:B------:R-:W-:Y:S01]  /*1600*/  IMAD.MOV.U32 R9, RZ, RZ, RZ ;  /* 0x000000ffff097224 */ /* 0x000fe200078e00ff */
[----:B------:R-:W3:Y:S01]  /*1610*/  LDCU UR40, c[0x0][0x370] ;  /* 0x00006e00ff2877ac */ /* 0x000ee20008000800 */
[----:B------:R-:W-:Y:S01]  /*1620*/  IMAD.MOV.U32 R8, RZ, RZ, 0x1 ;  /* 0x00000001ff087424 */ /* 0x000fe200078e00ff */
[----:B------:R-:W4:Y:S01]  /*1630*/  LDCU.64 UR28, c[0x0][0x348] ;  /* 0x00006900ff1c77ac */ /* 0x000f220008000a00 */
[----:B------:R-:W1:Y:S01]  /*1640*/  LDCU UR39, c[0x0][0x374] ;  /* 0x00006e80ff2777ac */ /* 0x000e620008000800 */
[----:B--2---:R-:W-:-:S02]  /*1650*/  UIADD3 UR5, UPT, UPT, UR6, 0x1f, URZ ;  /* 0x0000001f06057890 */ /* 0x004fc4000fffe0ff */
[----:B------:R-:W-:Y:S02]  /*1660*/  UIADD3 UR44, UPT, UPT, UR6, 0x3e, URZ ;  /* 0x0000003e062c7890 */ /* 0x000fe4000fffe0ff */
[----:B------:R-:W-:-:S04]  /*1670*/  USHF.R.S32.HI UR4, URZ, 0x1f, UR5 ;  /* 0x0000001fff047899 */ /* 0x000fc80008011405 */
[----:B------:R-:W-:Y:S02]  /*1680*/  ULEA.HI UR4, UR4, UR5, URZ, 0x5 ;  /* 0x0000000504047291 */ /* 0x000fe4000f8f28ff */
[----:B------:R-:W-:Y:S02]  /*1690*/  UIADD3 UR5, UPT, UPT, UR6, -0x1, URZ ;  /* 0xffffffff06057890 */ /* 0x000fe4000fffe0ff */
[----:B------:R-:W-:Y:S02]  /*16a0*/  USHF.R.S32.HI UR42, URZ, 0x5, UR4 ;  /* 0x00000005ff2a7899 */ /* 0x000fe40008011404 */
[----:B------:R-:W-:Y:S02]  /*16b0*/  UISETP.GE.U32.AND UP1, UPT, UR5, -0x3f, UPT ;  /* 0xffffffc10500788c */ /* 0x000fe4000bf26070 */
[----:B------:R-:W-:Y:S01]  /*16c0*/  UISETP.LT.U32.AND UP0, UPT, UR42, 0xb, UPT ;  /* 0x0000000b2a00788c */ /* 0x000fe2000bf01070 */
[----:B------:R-:W-:-:S03]  /*16d0*/  UMOV UR6, URZ ;  /* 0x000000ff00067c82 */ /* 0x000fc60008000000 */
[----:B------:R-:W-:-:S04]  /*16e0*/  USEL UR41, UR42, 0xb, UP0 ;  /* 0x0000000b2a297887 */ /* 0x000fc80008000000 */
[----:B------:R-:W-:Y:S02]  /*16f0*/  UIADD3 UR14, UPT, UPT, UR41, -0x1, URZ ;  /* 0xffffffff290e7890 */ /* 0x000fe4000fffe0ff */
[----:B------:R-:W-:Y:S02]  /*1700*/  @UP1 UIADD3 UR14, UPT, UPT, UR41, URZ, URZ ;  /* 0x000000ff290e1290 */ /* 0x000fe4000fffe0ff */
[----:B------:R-:W-:Y:S02]  /*1710*/  UIADD3 UR43, UPT, UPT, UR42, -UR41, URZ ;  /* 0x800000292a2b7290 */ /* 0x000fe4000fffe0ff */
[----:B-1-34-:R-:W-:-:S12]  /*1720*/  UIADD3 UR14, UPT, UPT, UR14, 0x1, URZ ;  /* 0x000000010e0e7890 */ /* 0x01afd8000fffe0ff */
.L_x_36:
[----:B------:R-:W-:Y:S01]  /*1730*/  UISETP.NE.AND UP0, UPT, UR15, URZ, UPT ;  /* 0x000000ff0f00728c */ /* 0x000fe2000bf05270 */
[----:B------:R-:W1:Y:S08]  /*1740*/  S2UR UR15, SR_CgaCtaId ;  /* 0x00000000000f79c3 */ /* 0x000e700000008800 */
[----:B------:R-:W-:Y:S05]  /*1750*/  BRA.U UP0, `(.L_x_19) ;  /* 0x0000000100347547 */ /* 0x000fea000b800000 */
[----:B------:R-:W2:Y:S01]  /*1760*/  S2R R0, SR_CgaCtaId ;  /* 0x0000000000007919 */ /* 0x000ea20000008800 */
[----:B------:R-:W-:-:S04]  /*1770*/  MOV R2, 0x400 ;  /* 0x0000040000027802 */ /* 0x000fc80000000f00 */
[----:B--2---:R-:W-:Y:S02]  /*1780*/  LEA R0, R0, R2, 0x18 ;  /* 0x0000000200007211 */ /* 0x004fe400078ec0ff */
[----:B------:R-:W-:-:S03]  /*1790*/  SHF.L.U32 R2, R8, 0x1f, RZ ;  /* 0x0000001f08027819 */ /* 0x000fc600000006ff */
[----:B------:R-:W-:-:S04]  /*17a0*/  IMAD R0, R9, 0x8, R0 ;  /* 0x0000000809007824 */ /* 0x000fc800078e0200 */
[----:B------:R-:W2:Y:S02]  /*17b0*/  SYNCS.PHASECHK.TRANS64.TRYWAIT P0, [R0+URZ+0x150], R2 ;  /* 0x00015002000075a7 */ /* 0x000ea400080011ff */
[----:B--2---:R-:W-:Y:S05]  /*17c0*/  @!P0 BRA `(.L_x_20) ;  /* 0x0000007400bc8947 */ /* 0x004fea0003800000 */
.L_x_116:
[----:B------:R-:W-:Y:S01]  /*17d0*/  VIADD R9, R9, 0x1 ;  /* 0x0000000109097836 */ /* 0x000fe20000000000 */
[----:B------:R2:W-:Y:S04]  /*17e0*/  SYNCS.ARRIVE.TRANS64.A1T0 RZ, [R0+URZ+0x140], RZ ;  /* 0x000140ff00ff79a7 */ /* 0x0005e800081000ff */
[----:B------:R-:W-:-:S04]  /*17f0*/  ISETP.NE.AND P0, PT, R9, 0x2, PT ;  /* 0x000000020900780c */ /* 0x000fc80003f05270 */
[----:B------:R-:W-:Y:S02]  /*1800*/  SEL R9, R9, RZ, P0 ;  /* 0x000000ff09097207 */ /* 0x000fe40000000000 */
[----:B--2---:R-:W-:-:S04]  /*1810*/  SEL R0, RZ, 0x1, P0 ;  /* 0x00000001ff007807 */ /* 0x004fc80000000000 */
[----:B------:R-:W-:-:S07]  /*1820*/  LOP3.LUT R8, R8, R0, RZ, 0x3c, !PT ;  /* 0x0000000008087212 */ /* 0x000fce00078e3cff */
.L_x_19:
[----:B------:R-:W-:Y:S01]  /*1830*/  UMOV UR4, 0x400 ;  /* 0x0000040000047882 */ /* 0x000fe20000000000 */
[----:B------:R-:W-:Y:S01]  /*1840*/  SHF.L.U32 R0, R12, 0x1f, RZ ;  /* 0x0000001f0c007819 */ /* 0x000fe200000006ff */
[----:B-1----:R-:W-:Y:S02]  /*1850*/  ULEA UR4, UR15, UR4, 0x18 ;  /* 0x000000040f047291 */ /* 0x002fe4000f8ec0ff */
[----:B------:R-:W-:Y:S02]  /*1860*/  UISETP.GE.U32.AND UP0, UPT, UR44, 0x3f, UPT ;  /* 0x0000003f2c00788c */ /* 0x000fe4000bf06070 */
[----:B------:R-:W-:Y:S02]  /*1870*/  ULEA UR5, UR6, UR4, 0x3 ;  /* 0x0000000406057291 */ /* 0x000fe4000f8e18ff */
[----:B------:R-:W-:Y:S02]  /*1880*/  USHF.L.U32 UR35, UR46, 0x7, URZ ;  /* 0x000000072e237899 */ /* 0x000fe400080006ff */
[----:B------:R-:W-:Y:S01]  /*1890*/  UIMAD UR11, UR47, 0x70, URZ ;  /* 0x000000702f0b78a4 */ /* 0x000fe2000f8e02ff */
[----:B------:R-:W-:-:S04]  /*18a0*/  UMOV UR13, URZ ;  /* 0x000000ff000d7c82 */ /* 0x000fc80008000000 */
[----:B------:R1:W2:Y:S01]  /*18b0*/  SYNCS.PHASECHK.TRANS64.TRYWAIT P0, [UR5+0x58], R0 ;  /* 0x00005800ff0075a7 */ /* 0x0002a20008001105 */
[----:B------:R-:W-:Y:S06]  /*18c0*/  BRA.U !UP0, `(.L_x_21) ;  /* 0x0000000108a87547 */ /* 0x000fec000b800000 */
[----:B------:R-:W-:Y:S01]  /*18d0*/  UMOV UR7, URZ ;  /* 0x000000ff00077c82 */ /* 0x000fe20008000000 */
[----:B------:R-:W-:-:S05]  /*18e0*/  UMOV UR5, UR6 ;  /* 0x0000000600057c82 */ /* 0x000fca0008000000 */
.L_x_26:
[----:B--2---:R-:W-:Y:S01]  /*18f0*/  @!P3 MOV R2, 0x3c00 ;  /* 0x00003c000002b802 */ /* 0x004fe20000000f00 */
[----:B---3--:R-:W-:Y:S01]  /*1900*/  ULEA UR33, UR5, UR4, 0x3 ;  /* 0x0000000405217291 */ /* 0x008fe2000f8e18ff */
[----:B--2-4-:R-:W-:Y:S11]  /*1910*/  @P0 BRA `(.L_x_22) ;  /* 0x00000000000c0947 */ /* 0x014ff60003800000 */
[----:B------:R-:W-:Y:S04]  /*1920*/  SHF.L.U32 R3, R12, 0x1f, RZ ;  /* 0x0000001f0c037819 */ /* 0x000fe800000006ff */
[----:B------:R-:W2:Y:S02]  /*1930*/  SYNCS.PHASECHK.TRANS64.TRYWAIT P0, [UR33+0x58], R3 ;  /* 0x00005803ff0075a7 */ /* 0x000ea40008001121 */
[----:B--2---:R-:W-:Y:S05]  /*1940*/  @!P0 BRA `(.L_x_23) ;  /* 0x0000007400708947 */ /* 0x004fea0003800000 */
.L_x_22:
[----:B------:R2:W-:Y:S01]  /*1950*/  @!P3 SYNCS.ARRIVE.TRANS64 RZ, [UR33], R2 ;  /* 0x00000002ffffb9a7 */ /* 0x0005e20008000021 */
[----:B------:R-:W-:Y:S04]  /*1960*/  BSSY.RECONVERGENT B0, `(.L_x_24) ;  /* 0x0000003000007945 */ /* 0x000fe80003800200 */
[----:B------:R-:W-:Y:S05]  /*1970*/  @P2 BRA `(.L_x_25) ;  /* 0x0000000000042947 */ /* 0x000fea0003800000 */
[----:B------:R-:W-:Y:S05]  /*1980*/  BPT.TRAP 0x1 ;  /* 0x000000040000795c */ /* 0x000fea0000300000 */
.L_x_25:
[----:B------:R-:W-:Y:S05]  /*1990*/  BSYNC.RECONVERGENT B0 ;  /* 0x0000000000007941 */ /* 0x000fea0003800200 */
.L_x_24:
[----:B------:R-:W-:Y:S02]  /*19a0*/  UIADD3 UR6, UPT, UPT, UR5, 0x1, URZ ;  /* 0x0000000105067890 */ /* 0x000fe4000fffe0ff */
[----:B------:R-:W-:Y:S02]  /*19b0*/  UIADD3 UR18, UP1, UPT, UR28, 0x80, URZ ;  /* 0x000000801c127890 */ /* 0x000fe4000ff3e0ff */
[----:B------:R-:W-:Y:S02]  /*19c0*/  UISETP.NE.AND UP0, UPT, UR6, 0xb, UPT ;  /* 0x0000000b0600788c */ /* 0x000fe4000bf05270 */
[----:B------:R-:W-:Y:S02]  /*19d0*/  ULEA UR32, UR5, UR4, 0xd ;  /* 0x0000000405207291 */ /* 0x000fe4000f8e68ff */
[----:B------:R-:W-:Y:S02]  /*19e0*/  USEL UR9, URZ, 0x1, UP0 ;  /* 0x00000001ff097887 */ /* 0x000fe40008000000 */
[----:B------:R-:W-:Y:S02]  /*19f0*/  USEL UR6, UR6, URZ, UP0 ;  /* 0x000000ff06067287 */ /* 0x000fe40008000000 */
[----:B------:R-:W-:Y:S02]  /*1a00*/  USHF.L.U32 UR34, UR7, 0x5, URZ ;  /* 0x0000000507227899 */ /* 0x000fe400080006ff */
[----:B------:R-:W-:Y:S01]  /*1a10*/  ULEA UR8, UR6, UR4, 0x3 ;  /* 0x0000000406087291 */ /* 0x000fe2000f8e18ff */
[----:B------:R-:W-:Y:S01]  /*1a20*/  LOP3.LUT R12, R12, UR9, RZ, 0x3c, !PT ;  /* 0x000000090c0c7c12 */ /* 0x000fe2000f8e3cff */
[----:B------:R-:W-:Y:S02]  /*1a30*/  UIADD3.X UR19, UPT, UPT, URZ, UR29, URZ, UP1, !UPT ;  /* 0x0000001dff137290 */ /* 0x000fe40008ffe4ff */
[----:B------:R-:W-:Y:S01]  /*1a40*/  UIADD3 UR32, UPT, UPT, UR32, 0xe300, URZ ;  /* 0x0000e30020207890 */ /* 0x000fe2000fffe0ff */
[----:B-1----:R-:W-:Y:S01]  /*1a50*/  SHF.L.U32 R0, R12, 0x1f, RZ ;  /* 0x0000001f0c007819 */ /* 0x002fe200000006ff */
[----:B------:R-:W-:Y:S02]  /*1a60*/  UIADD3 UR16, UP0, UPT, UR28, 0x180, URZ ;  /* 0x000001801c107890 */ /* 0x000fe4000ff1e0ff */
[----:B------:R-:W-:Y:S01]  /*1a70*/  UIADD3 UR7, UPT, UPT, UR7, 0x1, URZ ;  /* 0x0000000107077890 */ /* 0x000fe2000fffe0ff */
[----:B------:R3:W4:Y:S01]  /*1a80*/  SYNCS.PHASECHK.TRANS64.TRYWAIT P0, [UR8+0x58], R0 ;  /* 0x00005800ff0075a7 */ /* 0x0007220008001108 */
[----:B------:R-:W-:Y:S01]  /*1a90*/  UIMAD UR8, UR5, 0x1c00, UR4 ;  /* 0x00001c00050878a4 */ /* 0x000fe2000f8e0204 */
[----:B------:R-:W-:Y:S01]  /*1aa0*/  UMOV UR22, 0x0 ;  /* 0x0000000000167882 */ /* 0x000fe20000000000 */
[----:B------:R-:W-:Y:S02]  /*1ab0*/  UMOV UR23, 0x10000000 ;  /* 0x1000000000177882 */ /* 0x000fe40000000000 */
[----:B------:R-:W-:Y:S01]  /*1ac0*/  UIADD3 UR8, UPT, UPT, UR8, 0x24300, URZ ;  /* 0x0002430008087890 */ /* 0x000fe2000fffe0ff */
[----:B------:R3:W-:Y:S01]  /*1ad0*/  UTMALDG.3D [UR32], [UR18], desc[UR22] ;  /* 0x00001620120075b4 */ /* 0x0007e20008011000 */
[----:B------:R-:W-:Y:S01]  /*1ae0*/  UIADD3.X UR17, UPT, UPT, URZ, UR29, URZ, UP0, !UPT ;  /* 0x0000001dff117290 */ /* 0x000fe200087fe4ff */
[----:B------:R-:W-:Y:S01]  /*1af0*/  UMOV UR12, UR36 ;  /* 0x00000024000c7c82 */ /* 0x000fe20008000000 */
[----:B------:R-:W-:Y:S01]  /*1b00*/  UMOV UR9, UR33 ;  /* 0x0000002100097c82 */ /* 0x000fe20008000000 */
[----:B------:R-:W-:Y:S01]  /*1b10*/  UMOV UR10, UR34 ;  /* 0x00000022000a7c82 */ /* 0x000fe20008000000 */
[----:B------:R-:W-:Y:S01]  /*1b20*/  UISETP.NE.AND UP0, UPT, UR7, UR14, UPT ;  /* 0x0000000e0700728c */ /* 0x000fe2000bf05270 */
[----:B------:R-:W-:Y:S01]  /*1b30*/  UMOV UR13, UR14 ;  /* 0x0000000e000d7c82 */ /* 0x000fe20008000000 */
[----:B------:R-:W-:Y:S03]  /*1b40*/  UMOV UR5, UR6 ;  /* 0x0000000600057c82 */ /* 0x000fe60008000000 */
[----:B------:R3:W-:Y:S04]  /*1b50*/  UTMALDG.3D [UR8], [UR16], desc[UR22] ;  /* 0x00001608100075b4 */ /* 0x0007e80008011000 */
[----:B------:R-:W-:Y:S05]  /*1b60*/  BRA.U UP0, `(.L_x_26) ;  /* 0xfffffffd00607547 */ /* 0x000fea000b83ffff */
.L_x_21:
[----:B------:R-:W-:Y:S01]  /*1b70*/  ULEA UR5, UR6, UR4, 0x3 ;  /* 0x0000000406057291 */ /* 0x000fe2000f8e18ff */
[----:B-1-3--:R-:W-:Y:S01]  /*1b80*/  SHF.L.U32 R0, R12, 0x1f, RZ ;  /* 0x0000001f0c007819 */ /* 0x00afe200000006ff */
[----:B------:R-:W-:Y:S01]  /*1b90*/  @!P1 SYNCS.ARRIVE.TRANS64.A1T0 RZ, [UR4+0xd8], RZ ;  /* 0x0000d8ffffff99a7 */ /* 0x000fe20008100004 */
[----:B------:R-:W-:-:S06]  /*1ba0*/  UISETP.GT.AND UP0, UPT, UR42, UR41, UPT ;  /* 0x000000292a00728c */ /* 0x000fcc000bf04270 */
[----:B--2-4-:R1:W2:Y:S03]  /*1bb0*/  SYNCS.PHASECHK.TRANS64.TRYWAIT P0, [UR5+0x58], R0 ;  /* 0x00005800ff0075a7 */ /* 0x0142a60008001105 */
[----:B------:R-:W-:Y:S05]  /*1bc0*/  BRA.U !UP0, `(.L_x_27) ;  /* 0x0000000108ac7547 */ /* 0x000fea000b800000 */
[----:B------:R-:W-:Y:S01]  /*1bd0*/  UIADD3 UR26, UPT, UPT, UR43, UR13, URZ ;  /* 0x0000000d2b1a7290 */ /* 0x000fe2000fffe0ff */
[----:B------:R-:W-:-:S11]  /*1be0*/  UMOV UR5, UR6 ;  /* 0x0000000600057c82 */ /* 0x000fd60008000000 */
.L_x_32:
[----:B--2---:R-:W-:Y:S01]  /*1bf0*/  @!P3 MOV R2, 0x3c00 ;  /* 0x00003c000002b802 */ /* 0x004fe20000000f00 */
[----:B---3--:R-:W-:Y:S01]  /*1c00*/  ULEA UR17, UR5, UR4, 0x3 ;  /* 0x0000000405117291 */ /* 0x008fe2000f8e18ff */
[----:B--2-4-:R-:W-:Y:S11]  /*1c10*/  @P0 BRA `(.L_x_28) ;  /* 0x00000000000c0947 */ /* 0x014ff60003800000 */
[----:B------:R-:W-:Y:S04]  /*1c20*/  SHF.L.U32 R3, R12, 0x1f, RZ ;  /* 0x0000001f0c037819 */ /* 0x000fe800000006ff */
[----:B------:R-:W2:Y:S02]  /*1c30*/  SYNCS.PHASECHK.TRANS64.TRYWAIT P0, [UR17+0x58], R3 ;  /* 0x00005803ff0075a7 */ /* 0x000ea40008001111 */
[----:B--2---:R-:W-:Y:S05]  /*1c40*/  @!P0 BRA `(.L_x_29) ;  /* 0x0000007000c88947 */ /* 0x004fea0003800000 */
.L_x_28:
[----:B------:R2:W-:Y:S01]  /*1c50*/  @!P3 SYNCS.ARRIVE.TRANS64 RZ, [UR17], R2 ;  /* 0x00000002ffffb9a7 */ /* 0x0005e20008000011 */
[----:B------:R-:W-:Y:S04]  /*1c60*/  BSSY.RECONVERGENT B0, `(.L_x_30) ;  /* 0x0000003000007945 */ /* 0x000fe80003800200 */
[----:B------:R-:W-:Y:S05]  /*1c70*/  @P2 BRA `(.L_x_31) ;  /* 0x0000000000042947 */ /* 0x000fea0003800000 */
[----:B------:R-:W-:Y:S05]  /*1c80*/  BPT.TRAP 0x1 ;  /* 0x000000040000795c */ /* 0x000fea0000300000 */
.L_x_31:
[----:B------:R-:W-:Y:S05]  /*1c90*/  BSYNC.RECONVERGENT B0 ;  /* 0x0000000000007941 */ /* 0x000fea0003800200 */
.L_x_30:
[----:B------:R-:W-:Y:S02]  /*1ca0*/  UIADD3 UR6, UPT, UPT, UR5, 0x1, URZ ;  /* 0x0000000105067890 */ /* 0x000fe4000fffe0ff */
[----:B------:R-:W-:Y:S02]  /*1cb0*/  ULEA UR16, UR5, UR4, 0xd ;  /* 0x0000000405107291 */ /* 0x000fe4000f8e68ff */
[----:B------:R-:W-:Y:S02]  /*1cc0*/  UISETP.NE.AND UP0, UPT, UR6, 0xb, UPT ;  /* 0x0000000b0600788c */ /* 0x000fe4000bf05270 */
[----:B------:R-:W-:Y:S02]  /*1cd0*/  UIADD3 UR24, UP1, UPT, UR28, 0x80, URZ ;  /* 0x000000801c187890 */ /* 0x000fe4000ff3e0ff */
[----:B------:R-:W-:Y:S02]  /*1ce0*/  USEL UR8, URZ, 0x1, UP0 ;  /* 0x00000001ff087887 */ /* 0x000fe40008000000 */
[----:B------:R-:W-:Y:S02]  /*1cf0*/  USEL UR6, UR6, URZ, UP0 ;  /* 0x000000ff06067287 */ /* 0x000fe40008000000 */
[----:B------:R-:W-:Y:S02]  /*1d00*/  USHF.L.U32 UR18, UR13, 0x5, URZ ;  /* 0x000000050d127899 */ /* 0x000fe400080006ff */
[----:B------:R-:W-:Y:S01]  /*1d10*/  ULEA UR7, UR6, UR4, 0x3 ;  /* 0x0000000406077291 */ /* 0x000fe2000f8e18ff */
[----:B------:R-:W-:Y:S01]  /*1d20*/  LOP3.LUT R12, R12, UR8, RZ, 0x3c, !PT ;  /* 0x000000080c0c7c12 */ /* 0x000fe2000f8e3cff */
[----:B------:R-:W-:Y:S02]  /*1d30*/  UIADD3 UR16, UPT, UPT, UR16, 0xe300, URZ ;  /* 0x0000e30010107890 */ /* 0x000fe4000fffe0ff */
[----:B------:R-:W-:Y:S01]  /*1d40*/  UIADD3.X UR25, UPT, UPT, URZ, UR29, URZ, UP1, !UPT ;  /* 0x0000001dff197290 */ /* 0x000fe20008ffe4ff */
[----:B-1----:R-:W-:Y:S01]  /*1d50*/  SHF.L.U32 R0, R12, 0x1f, RZ ;  /* 0x0000001f0c007819 */ /* 0x002fe200000006ff */
[----:B------:R-:W-:Y:S02]  /*1d60*/  UIMAD UR8, UR5, 0x1c00, UR4 ;  /* 0x00001c00050878a4 */ /* 0x000fe4000f8e0204 */
[----:B------:R-:W-:Y:S01]  /*1d70*/  UIADD3 UR22, UP0, UPT, UR28, 0x180, URZ ;  /* 0x000001801c167890 */ /* 0x000fe2000ff1e0ff */
[----:B------:R3:W4:Y:S01]  /*1d80*/  SYNCS.PHASECHK.TRANS64.TRYWAIT P0, [UR7+0x58], R0 ;  /* 0x00005800ff0075a7 */ /* 0x0007220008001107 */
[----:B------:R-:W-:Y:S01]  /*1d90*/  UIADD3 UR8, UPT, UPT, UR8, 0x24300, URZ ;  /* 0x0002430008087890 */ /* 0x000fe2000fffe0ff */
[----:B------:R-:W-:Y:S01]  /*1da0*/  UMOV UR30, 0x0 ;  /* 0x00000000001e7882 */ /* 0x000fe20000000000 */
[----:B------:R-:W-:Y:S01]  /*1db0*/  UMOV UR31, 0x10000000 ;  /* 0x10000000001f7882 */ /* 0x000fe20000000000 */
[----:B------:R-:W-:Y:S01]  /*1dc0*/  UMOV UR19, UR35 ;  /* 0x0000002300137c82 */ /* 0x000fe20008000000 */
[----:B------:R-:W-:Y:S01]  /*1dd0*/  UMOV UR20, UR36 ;  /* 0x0000002400147c82 */ /* 0x000fe20008000000 */
[----:B------:R-:W-:Y:S01]  /*1de0*/  UIADD3.X UR23, UPT, UPT, URZ, UR29, URZ, UP0, !UPT ;  /* 0x0000001dff177290 */ /* 0x000fe200087fe4ff */
[----:B------:R3:W-:Y:S01]  /*1df0*/  UTMALDG.3D [UR16], [UR24], desc[UR30] ;  /* 0x00001e10180075b4 */ /* 0x0007e20008011000 */
[----:B------:R-:W-:Y:S01]  /*1e00*/  UIADD3 UR13, UPT, UPT, UR13, 0x1, URZ ;  /* 0x000000010d0d7890 */ /* 0x000fe2000fffe0ff */
[----:B------:R-:W-:Y:S01]  /*1e10*/  UMOV UR12, UR36 ;  /* 0x00000024000c7c82 */ /* 0x000fe20008000000 */
[----:B------:R-:W-:Y:S01]  /*1e20*/  UMOV UR9, UR17 ;  /* 0x0000001100097c82 */ /* 0x000fe20008000000 */
[----:B------:R-:W-:Y:S01]  /*1e30*/  UMOV UR10, UR18 ;  /* 0x00000012000a7c82 */ /* 0x000fe20008000000 */
[----:B------:R-:W-:Y:S03]  /*1e40*/  UISETP.NE.AND UP0, UPT, UR13, UR26, UPT ;  /* 0x0000001a0d00728c */ /* 0x000fe6000bf05270 */
[----:B------:R3:W-:Y:S01]  /*1e50*/  UTMALDG.3D [UR8], [UR22], desc[UR30] ;  /* 0x00001e08160075b4 */ /* 0x0007e20008011000 */
[----:B------:R-:W-:Y:S05]  /*1e60*/  UMOV UR5, UR6 ;  /* 0x0000000600057c82 */ /* 0x000fea0008000000 */
[----:B------:R-:W-:Y:S05]  /*1e70*/  BRA.U UP0, `(.L_x_32) ;  /* 0xfffffffd005c7547 */ /* 0x000fea000b83ffff */
.L_x_27:
[C---:B------:R-:W-:Y:S01]  /*1e80*/  LEA R3, R11.reuse, UR4, 0x3 ;  /* 0x000000040b037c11 */ /* 0x040fe2000f8e18ff */
[----:B------:R-:W-:Y:S01]  /*1e90*/  NOP ;  /* 0x0000000000007918 */ /* 0x000fe20000000000 */
[----:B-1-3--:R-:W-:Y:S02]  /*1ea0*/  SHF.L.U32 R0, R10, 0x1f, RZ ;  /* 0x0000001f0a007819 */ /* 0x00afe400000006ff */
[----:B------:R-:W-:Y:S02]  /*1eb0*/  LEA R4, R11, UR4, 0x4 ;  /* 0x000000040b047c11 */ /* 0x000fe4000f8e20ff */
[----:B--2-4-:R-:W1:Y:S02]  /*1ec0*/  SYNCS.PHASECHK.TRANS64.TRYWAIT P0, [R3+URZ+0xe0], R0 ;  /* 0x0000e000030075a7 */ /* 0x014e6400080011ff */
[----:B-1----:R-:W-:Y:S05]  /*1ed0*/  @!P0 BRA `(.L_x_33) ;  /* 0x00000070003c8947 */ /* 0x002fea0003800000 */
.L_x_119:
[----:B------:R-:W2:Y:S01]  /*1ee0*/  LDS.128 R4, [R4+0x170] ;  /* 0x0001700004047984 */ /* 0x000ea20000000c00 */
[----:B------:R-:W-:Y:S01]  /*1ef0*/  UISETP.GE.AND UP0, UPT, UR21, 0x1, UPT ;  /* 0x000000011500788c */ /* 0x000fe2000bf06270 */
[----:B------:R-:W-:Y:S01]  /*1f00*/  @!PT LDS RZ, [RZ] ;  /* 0x00000000fffff984 */ /* 0x000fe20000000800 */
[----:B------:R-:W-:Y:S01]  /*1f10*/  @!PT LDS RZ, [RZ] ;  /* 0x00000000fffff984 */ /* 0x000fe20000000800 */
[----:B------:R-:W-:Y:S01]  /*1f20*/  @!PT LDS RZ, [RZ] ;  /* 0x00000000fffff984 */ /* 0x000fe20000000800 */
[----:B------:R-:W-:Y:S01]  /*1f30*/  @!PT LDS RZ, [RZ] ;  /* 0x00000000fffff984 */ /* 0x000fe20000000800 */
[----:B------:R3:W-:Y:S06]  /*1f40*/  MEMBAR.ALL.CTA ;  /* 0x0000000000007992 */ /* 0x0007ec0000008000 */
[----:B---3--:R-:W3:Y:S01]  /*1f50*/  FENCE.VIEW.ASYNC.S ;  /* 0x00000000000073c6 */ /* 0x008ee20000000000 */
[----:B--2---:R-:W-:-:S13]  /*1f60*/  LOP3.LUT P0, RZ, R6, 0x1, RZ, 0xc0, !PT ;  /* 0x0000000106ff7812 */ /* 0x004fda000780c0ff */
[----:B---3--:R-:W-:Y:S01]  /*1f70*/  VOTEU.ANY UP1, P0 ;  /* 0x0000000000ff7886 */ /* 0x008fe20000020100 */
[----:B------:R-:W-:-:S13]  /*1f80*/  PLOP3.LUT P0, PT, PT, PT, UP1, 0x80, 0x8 ;  /* 0x000000000008781c */ /* 0x000fda0003f0f018 */
[----:B-1----:R-:W-:Y:S02]  /*1f90*/  @P0 LOP3.LUT R0, R5, 0xffff, RZ, 0xc0, !PT ;  /* 0x0000ffff05000812 */ /* 0x002fe400078ec0ff */
[----:B------:R-:W-:Y:S02]  /*1fa0*/  @P0 MOV R2, R4 ;  /* 0x0000000400020202 */ /* 0x000fe40000000f00 */
[----:B------:R-:W-:Y:S01]  /*1fb0*/  @P0 R2UR UR7, R0 ;  /* 0x00000000000702ca */ /* 0x000fe200000e0000 */
[----:B------:R-:W-:Y:S01]  /*1fc0*/  VIADD R0, R3, 0xf0 ;  /* 0x000000f003007836 */ /* 0x000fe20000000000 */
[----:B------:R-:W-:Y:S02]  /*1fd0*/  @P0 SHF.R.U32.HI R4, RZ, 0x10, R5 ;  /* 0x00000010ff040819 */ /* 0x000fe40000011605 */
[----:B------:R-:W-:Y:S02]  /*1fe0*/  @P0 R2UR UR8, R2 ;  /* 0x00000000020802ca */ /* 0x000fe400000e0000 */
[----:B------:R-:W-:-:S02]  /*1ff0*/  PRMT R0, RZ, 0x654, R0 ;  /* 0x00000654ff007816 */ /* 0x000fc40000000000 */
[----:B------:R-:W-:Y:S02]  /*2000*/  @P0 R2UR UR5, R4 ;  /* 0x00000000040502ca */ /* 0x000fe400000e0000 */
[----:B------:R1:W-:Y:S03]  /*2010*/  SYNCS.ARRIVE.TRANS64.RED.A1T0 RZ, [R0+URZ], RZ ;  /* 0x000000ff00ff79a7 */ /* 0x0003e600081004ff */
[----:B------:R-:W-:-:S04]  /*2020*/  @UP1 UMOV UR37, UR7 ;  /* 0x0000000700251c82 */ /* 0x000fc80008000000 */
[----:B------:R-:W-:-:S04]  /*2030*/  @UP1 UMOV UR38, UR8 ;  /* 0x0000000800261c82 */ /* 0x000fc80008000000 */
[----:B------:R-:W-:Y:S01]  /*2040*/  @UP1 UMOV UR36, UR5 ;  /* 0x0000000500241c82 */ /* 0x000fe20008000000 */
[----:B------:R-:W-:Y:S05]  /*2050*/  BRA.U !UP0, `(.L_x_34) ;  /* 0x0000000108d47547 */ /* 0x000fea000b800000 */
[----:B------:R-:W2:Y:S01]  /*2060*/  LDCU.128 UR24, c[0x0][0xb10] ;  /* 0x00016200ff1877ac */ /* 0x000ea20008000c00 */
[----:B------:R-:W3:Y:S01]  /*2070*/  LDCU UR22, c[0x0][0xb20] ;  /* 0x00016400ff1677ac */ /* 0x000ee20008000800 */
[----:B------:R-:W4:Y:S01]  /*2080*/  LDCU UR20, c[0x0][0xb0c] ;  /* 0x00016180ff1477ac */ /* 0x000f220008000800 */
[----:B------:R-:W1:Y:S01]  /*2090*/  LDCU.64 UR10, c[0x0][0xb28] ;  /* 0x00016500ff0a77ac */ /* 0x000e620008000a00 */
[----:B------:R-:W-:Y:S02]  /*20a0*/  UISETP.NE.AND UP3, UPT, UR21, 0x1, UPT ;  /* 0x000000011500788c */ /* 0x000fe4000bf65270 */
[----:B--2---:R-:W-:Y:S02]  /*20b0*/  UIMAD.WIDE.U32 UR8, UR39, UR27, URZ ;  /* 0x0000001b270872a5 */ /* 0x004fe4000f8e00ff */
[----:B------:R-:W-:Y:S02]  /*20c0*/  UIMAD.WIDE.U32 UR12, UR40, UR24, URZ ;  /* 0x00000018280c72a5 */ /* 0x000fe4000f8e00ff */
[----:B------:R-:W-:-:S02]  /*20d0*/  UISETP.NE.AND UP0, UPT, UR26, 0x1, UPT ;  /* 0x000000011a00788c */ /* 0x000fc4000bf05270 */
[----:B------:R-:W-:Y:S01]  /*20e0*/  UIMAD.WIDE.U32 UR18, UR37, UR27, URZ ;  /* 0x0000001b251272a5 */ /* 0x000fe2000f8e00ff */
[----:B------:R-:W-:Y:S02]  /*20f0*/  UMOV UR8, UR9 ;  /* 0x0000000900087c82 */ /* 0x000fe40008000000 */
[----:B------:R-:W-:Y:S01]  /*2100*/  UMOV UR5, UR13 ;  /* 0x0000000d00057c82 */ /* 0x000fe20008000000 */
[----:B---3--:R-:W-:Y:S02]  /*2110*/  USHF.R.U32.HI UR8, URZ, UR22, UR8 ;  /* 0x00000016ff087299 */ /* 0x008fe40008011608 */
[----:B----4-:R-:W-:Y:S02]  /*2120*/  UISETP.NE.AND UP2, UPT, UR20, 0x1, UPT ;  /* 0x000000011400788c */ /* 0x010fe4000bf45270 */
[----:B------:R-:W-:Y:S02]  /*2130*/  USHF.R.U32.HI UR5, URZ, UR25, UR5 ;  /* 0x00000019ff057299 */ /* 0x000fe40008011605 */
[----:B------:R-:W-:-:S02]  /*2140*/  USEL UR7, UR39, UR8, !UP0 ;  /* 0x0000000827077287 */ /* 0x000fc4000c000000 */
[----:B------:R-:W-:Y:S02]  /*2150*/  USEL UR8, UR40, UR5, !UP2 ;  /* 0x0000000528087287 */ /* 0x000fe4000d000000 */
[----:B-1----:R-:W-:Y:S01]  /*2160*/  UIMAD.WIDE.U32 UR12, UR7, UR10, URZ ;  /* 0x0000000a070c72a5 */ /* 0x002fe2000f8e00ff */
[----:B------:R-:W-:Y:S01]  /*2170*/  UMOV UR5, UR19 ;  /* 0x0000001300057c82 */ /* 0x000fe20008000000 */
[----:B------:R-:W-:Y:S02]  /*2180*/  UIMAD.WIDE.U32 UR16, UR38, UR24, URZ ;  /* 0x00000018261072a5 */ /* 0x000fe4000f8e00ff */
[----:B------:R-:W-:-:S03]  /*2190*/  UIMAD.WIDE.U32 UR18, UR8, UR10, URZ ;  /* 0x0000000a081272a5 */ /* 0x000fc6000f8e00ff */
[----:B------:R-:W-:Y:S01]  /*21a0*/  UMOV UR12, UR13 ;  /* 0x0000000d000c7c82 */ /* 0x000fe20008000000 */
[----:B------:R-:W-:Y:S02]  /*21b0*/  USHF.R.U32.HI UR5, URZ, UR22, UR5 ;  /* 0x00000016ff057299 */ /* 0x000fe40008011605 */
[----:B------:R-:W-:Y:S01]  /*21c0*/  @UP3 USHF.R.U32.HI UR7, URZ, UR11, UR12 ;  /* 0x0000000bff073299 */ /* 0x000fe2000801160c */
[----:B------:R-:W-:Y:S01]  /*21d0*/  UMOV UR16, UR17 ;  /* 0x0000001100107c82 */ /* 0x000fe20008000000 */
[----:B------:R-:W-:Y:S01]  /*21e0*/  UMOV UR18, UR19 ;  /* 0x0000001300127c82 */ /* 0x000fe20008000000 */
[----:B------:R-:W-:Y:S02]  /*21f0*/  USHF.R.U32.HI UR25, URZ, UR25, UR16 ;  /* 0x00000019ff197299 */ /* 0x000fe40008011610 */
[----:B------:R-:W-:Y:S02]  /*2200*/  USEL UR5, UR37, UR5, !UP0 ;  /* 0x0000000525057287 */ /* 0x000fe4000c000000 */
[----:B------:R-:W-:-:S02]  /*2210*/  @UP3 USHF.R.U32.HI UR8, URZ, UR11, UR18 ;  /* 0x0000000bff083299 */ /* 0x000fc40008011612 */
[----:B------:R-:W-:Y:S02]  /*2220*/  UIMAD UR9, UR21, UR7, URZ ;  /* 0x00000007150972a4 */ /* 0x000fe4000f8e02ff */
[----:B------:R-:W-:Y:S02]  /*2230*/  USEL UR7, UR38, UR25, !UP2 ;  /* 0x0000001926077287 */ /* 0x000fe4000d000000 */
[----:B------:R-:W-:Y:S02]  /*2240*/  UIMAD UR12, UR21, UR8, URZ ;  /* 0x00000008150c72a4 */ /* 0x000fe4000f8e02ff */
[----:B------:R-:W-:Y:S02]  /*2250*/  UISETP.GE.AND UP0, UPT, UR5, UR9, UPT ;  /* 0x000000090500728c */ /* 0x000fe4000bf06270 */
[----:B------:R-:W-:Y:S02]  /*2260*/  UIMAD.WIDE.U32 UR16, UR5, UR10, URZ ;  /* 0x0000000a051072a5 */ /* 0x000fe4000f8e00ff */
[----:B------:R-:W-:-:S02]  /*2270*/  UISETP.GE.OR UP0, UPT, UR7, UR12, UP0 ;  /* 0x0000000c0700728c */ /* 0x000fc40008706670 */
        /* <DEDUP_REMOVED lines=19> */
.L_x_34:
[----:B------:R-:W2:Y:S02]  /*23b0*/  LDCU UR5, c[0x0][0xb30] ;  /* 0x00016600ff0577ac */ /* 0x000ea40008000800 */
[----:B--2---:R-:W-:-:S09]  /*23c0*/  UISETP.NE.AND UP0, UPT, UR5, 0x1, UPT ;  /* 0x000000010500788c */ /* 0x004fd2000bf05270 */
[----:B------:R-:W-:Y:S05]  /*23d0*/  BRA.U UP0, `(.L_x_35) ;  /* 0x0000000100447547 */ /* 0x000fea000b800000 */
[----:B------:R-:W2:Y:S01]  /*23e0*/  LDCU.128 UR16, c[0x0][0xb10] ;  /* 0x00016200ff1077ac */ /* 0x000ea20008000c00 */
[----:B------:R-:W3:Y:S01]  /*23f0*/  LDCU UR12, c[0x0][0xb0c] ;  /* 0x00016180ff0c77ac */ /* 0x000ee20008000800 */
[----:B------:R-:W4:Y:S01]  /*2400*/  LDCU UR13, c[0x0][0xb20] ;  /* 0x00016400ff0d77ac */ /* 0x000f220008000800 */
[----:B--2---:R-:W-:Y:S02]  /*2410*/  UIMAD.WIDE.U32 UR10, UR38, UR16, URZ ;  /* 0x00000010260a72a5 */ /* 0x004fe4000f8e00ff */
[----:B------:R-:W-:Y:S02]  /*2420*/  UIMAD.WIDE.U32 UR8, UR37, UR19, URZ ;  /* 0x00000013250872a5 */ /* 0x000fe4000f8e00ff */
[----:B---3--:R-:W-:Y:S02]  /*2430*/  UISETP.NE.AND UP2, UPT, UR12, 0x1, UPT ;  /* 0x000000010c00788c */ /* 0x008fe4000bf45270 */
[----:B------:R-:W-:Y:S01]  /*2440*/  UISETP.NE.AND UP0, UPT, UR18, 0x1, UPT ;  /* 0x000000011200788c */ /* 0x000fe2000bf05270 */
[----:B------:R-:W-:-:S02]  /*2450*/  UMOV UR7, UR11 ;  /* 0x0000000b00077c82 */ /* 0x000fc40008000000 */
[----:B------:R-:W-:Y:S01]  /*2460*/  UMOV UR5, UR9 ;  /* 0x0000000900057c82 */ /* 0x000fe20008000000 */
[----:B------:R-:W-:Y:S02]  /*2470*/  USHF.R.U32.HI UR7, URZ, UR17, UR7 ;  /* 0x00000011ff077299 */ /* 0x000fe40008011607 */
[----:B----4-:R-:W-:Y:S02]  /*2480*/  USHF.R.U32.HI UR5, URZ, UR13, UR5 ;  /* 0x0000000dff057299 */ /* 0x010fe40008011605 */
[----:B------:R-:W-:Y:S02]  /*2490*/  USEL UR7, UR38, UR7, !UP2 ;  /* 0x0000000726077287 */ /* 0x000fe4000d000000 */
[----:B------:R-:W-:-:S04]  /*24a0*/  USEL UR5, UR37, UR5, !UP0 ;  /* 0x0000000525057287 */ /* 0x000fc8000c000000 */
[----:B------:R-:W-:Y:S02]  /*24b0*/  UIADD3 UR8, UPT, UPT, UR7, -UR5, URZ ;  /* 0x8000000507087290 */ /* 0x000fe4000fffe0ff */
[----:B------:R-:W-:Y:S02]  /*24c0*/  UIADD3 UR5, UPT, UPT, -UR7, UR5, URZ ;  /* 0x0000000507057290 */ /* 0x000fe4000fffe1ff */
[----:B------:R-:W-:Y:S02]  /*24d0*/  UIMAD UR37, UR8, UR18, UR37 ;  /* 0x00000012082572a4 */ /* 0x000fe4000f8e0225 */
[----:B------:R-:W-:-:S12]  /*24e0*/  UIMAD UR38, UR5, UR12, UR38 ;  /* 0x0000000c052672a4 */ /* 0x000fd8000f8e0226 */
.L_x_35:
[----:B------:R-:W-:Y:S01]  /*24f0*/  VIADD R11, R11, 0x1 ;  /* 0x000000010b0b7836 */ /* 0x000fe20000000000 */
[----:B------:R-:W-:Y:S01]  /*2500*/  PLOP3.LUT P1, PT, PT, PT, PT, 0x80, 0x8 ;  /* 0x000000000008781c */ /* 0x000fe20003f2f070 */
[----:B------:R-:W-:Y:S02]  /*2510*/  UIADD3 UR46, UPT, UPT, UR38, UR61, URZ ;  /* 0x0000003d262e7290 */ /* 0x000fe4000fffe0ff */
[----:B------:R-:W-:Y:S01]  /*2520*/  UIADD3 UR47, UPT, UPT, UR37, UR60, URZ ;  /* 0x0000003c252f7290 */ /* 0x000fe2000fffe0ff */
[----:B------:R-:W-:-:S04]  /*2530*/  ISETP.NE.AND P0, PT, R11, 0x2, PT ;  /* 0x000000020b00780c */ /* 0x000fc80003f05270 */
[----:B-1----:R-:W-:Y:S02]  /*2540*/  SEL R0, RZ, 0x1, P0 ;  /* 0x00000001ff007807 */ /* 0x002fe40000000000 */
[----:B------:R-:W-:Y:S02]  /*2550*/  SEL R11, R11, RZ, P0 ;  /* 0x000000ff0b0b7207 */ /* 0x000fe40000000000 */
[----:B------:R-:W-:Y:S01]  /*2560*/  LOP3.LUT R10, R10, R0, RZ, 0x3c, !PT ;  /* 0x000000000a0a7212 */ /* 0x000fe200078e3cff */
[----:B------:R-:W-:Y:S06]  /*2570*/  BRA.U UP1, `(.L_x_36) ;  /* 0xfffffff1016c7547 */ /* 0x000fec000b83ffff */
[----:B------:R-:W-:Y:S01]  /*2580*/  UIADD3 UR7, UPT, UPT, UR4, 0x58, URZ ;  /* 0x0000005804077890 */ /* 0x000fe2000fffe0ff */
[----:B------:R-:W-:-:S03]  /*2590*/  SHF.L.U32 R2, R12, 0x1f, RZ ;  /* 0x0000001f0c027819 */ /* 0x000fc600000006ff */
[----:B------:R-:W-:-:S09]  /*25a0*/  ULEA UR4, UR6, UR7, 0x3 ;  /* 0x0000000706047291 */ /* 0x000fd2000f8e18ff */
[----:B------:R-:W1:Y:S02]  /*25b0*/  SYNCS.PHASECHK.TRANS64.TRYWAIT P0, [UR4], R2 ;  /* 0x00000002ff0075a7 */ /* 0x000e640008001104 */
[----:B-1----:R-:W-:Y:S05]  /*25c0*/  @!P0 BRA `(.L_x_37) ;  /* 0x0000006800948947 */ /* 0x002fea0003800000 */
.L_x_121:
[----:B------:R-:W-:-:S04]  /*25d0*/  UIADD3 UR4, UPT, UPT, UR6, 0x1, URZ ;  /* 0x0000000106047890 */ /* 0x000fc8000fffe0ff */
[----:B------:R-:W-:-:S04]  /*25e0*/  UISETP.NE.AND UP0, UPT, UR4, 0xb, UPT ;  /* 0x0000000b0400788c */ /* 0x000fc8000bf05270 */
[----:B------:R-:W-:Y:S02]  /*25f0*/  USEL UR6, URZ, 0x1, UP0 ;  /* 0x00000001ff067887 */ /* 0x000fe40008000000 */
[----:B------:R-:W-:-:S04]  /*2600*/  USEL UR4, UR4, URZ, UP0 ;  /* 0x000000ff04047287 */ /* 0x000fc80008000000 */
[----:B------:R-:W-:Y:S01]  /*2610*/  ULEA UR5, UR4, UR7, 0x3 ;  /* 0x0000000704057291 */ /* 0x000fe2000f8e18ff */
[----:B-1----:R-:W-:-:S04]  /*2620*/  LOP3.LUT R2, R12, UR6, RZ, 0x3c, !PT ;  /* 0x000000060c027c12 */ /* 0x002fc8000f8e3cff */
[----:B------:R-:W-:-:S04]  /*2630*/  SHF.L.U32 R3, R2, 0x1f, RZ ;  /* 0x0000001f02037819 */ /* 0x000fc800000006ff */
[----:B------:R-:W1:Y:S02]  /*2640*/  SYNCS.PHASECHK.TRANS64.TRYWAIT P0, [UR5], R3 ;  /* 0x00000003ff0075a7 */ /* 0x000e640008001105 */
[----:B-1----:R-:W-:Y:S05]  /*2650*/  @!P0 BRA `(.L_x_38) ;  /* 0x0000006800888947 */ /* 0x002fea0003800000 */
.L_x_123:
[----:B------:R-:W-:-:S04]  /*2660*/  UIADD3 UR4, UPT, UPT, UR4, 0x1, URZ ;  /* 0x0000000104047890 */ /* 0x000fc8000fffe0ff */
[----:B------:R-:W-:-:S04]  /*2670*/  UISETP.NE.AND UP0, UPT, UR4, 0xb, UPT ;  /* 0x0000000b0400788c */ /* 0x000fc8000bf05270 */
[----:B------:R-:W-:Y:S02]  /*2680*/  USEL UR6, URZ, 0x1, UP0 ;  /* 0x00000001ff067887 */ /* 0x000fe40008000000 */
[----:B------:R-:W-:-:S04]  /*2690*/  USEL UR4, UR4, URZ, UP0 ;  /* 0x000000ff04047287 */ /* 0x000fc80008000000 */
[----:B------:R-:W-:Y:S01]  /*26a0*/  ULEA UR5, UR4, UR7, 0x3 ;  /* 0x0000000704057291 */ /* 0x000fe2000f8e18ff */
[----:B------:R-:W-:-:S04]  /*26b0*/  LOP3.LUT R2, R2, UR6, RZ, 0x3c, !PT ;  /* 0x0000000602027c12 */ /* 0x000fc8000f8e3cff */
[----:B-1----:R-:W-:-:S04]  /*26c0*/  SHF.L.U32 R3, R2, 0x1f, RZ ;  /* 0x0000001f02037819 */ /* 0x002fc800000006ff */
[----:B------:R-:W1:Y:S02]  /*26d0*/  SYNCS.PHASECHK.TRANS64.TRYWAIT P0, [UR5], R3 ;  /* 0x00000003ff0075a7 */ /* 0x000e640008001105 */
[----:B-1----:R-:W-:Y:S05]  /*26e0*/  @!P0 BRA `(.L_x_39) ;  /* 0x00000068007c8947 */ /* 0x002fea0003800000 */
.L_x_125:
        /* <DEDUP_REMOVED lines=9> */
.L_x_127:
        /* <DEDUP_REMOVED lines=9> */
.L_x_129:
        /* <DEDUP_REMOVED lines=9> */
.L_x_131:
        /* <DEDUP_REMOVED lines=9> */
.L_x_133:
        /* <DEDUP_REMOVED lines=9> */
.L_x_135:
        /* <DEDUP_REMOVED lines=9> */
.L_x_137:
        /* <DEDUP_REMOVED lines=9> */
.L_x_139:
[----:B------:R-:W-:-:S04]  /*2ae0*/  UIADD3 UR4, UPT, UPT, UR4, 0x1, URZ ;  /* 0x0000000104047890 */ /* 0x000fc8000fffe0ff */
[----:B------:R-:W-:-:S04]  /*2af0*/  UISETP.NE.AND UP0, UPT, UR4, 0xb, UPT ;  /* 0x0000000b0400788c */ /* 0x000fc8000bf05270 */
[----:B------:R-:W-:Y:S02]  /*2b00*/  USEL UR5, URZ, 0x1, UP0 ;  /* 0x00000001ff057887 */ /* 0x000fe40008000000 */
[----:B------:R-:W-:-:S04]  /*2b10*/  USEL UR4, UR4, URZ, UP0 ;  /* 0x000000ff04047287 */ /* 0x000fc80008000000 */
[----:B------:R-:W-:Y:S01]  /*2b20*/  ULEA UR4, UR4, UR7, 0x3 ;  /* 0x0000000704047291 */ /* 0x000fe2000f8e18ff */
[----:B------:R-:W-:-:S04]  /*2b30*/  LOP3.LUT R2, R2, UR5, RZ, 0x3c, !PT ;  /* 0x0000000502027c12 */ /* 0x000fc8000f8e3cff */
[----:B------:R-:W-:Y:S01]  /*2b40*/  SHF.L.U32 R2, R2, 0x1f, RZ ;  /* 0x0000001f02027819 */ /* 0x000fe200000006ff */
[----:B-1----:R-:W-:-:S07]  /*2b50*/  IMAD.U32 R0, RZ, RZ, UR4 ;  /* 0x00000004ff007e24 */ /* 0x002fce000f8e00ff */
.L_x_47:
[----:B-1----:R1:W2:Y:S02]  /*2b60*/  SYNCS.PHASECHK.TRANS64.TRYWAIT P0, [R0+URZ], R2 ;  /* 0x00000002000075a7 */ /* 0x0022a400080011ff */
[----:B--2---:R-:W-:Y:S05]  /*2b70*/  @!P0 NANOSLEEP.SYNCS 0x989680 ;  /* 0x009896800000895d */ /* 0x004fea0003900000 */
[----:B------:R-:W2:Y:S02]  /*2b80*/  @!P0 SYNCS.PHASECHK.TRANS64 P0, [R0+URZ], R2 ;  /* 0x00000002000085a7 */ /* 0x000ea400080010ff */
[----:B--2---:R-:W-:Y:S05]  /*2b90*/  @P0 EXIT ;  /* 0x000000000000094d */ /* 0x004fea0003800000 */
[----:B------:R-:W-:Y:S05]  /*2ba0*/  BRA `(.L_x_47) ;  /* 0xfffffffc00ec7947 */ /* 0x000fea000383ffff */
.L_x_18:
[----:B------:R-:W-:-:S04]  /*2bb0*/  UISETP.NE.AND UP0, UPT, UR15, URZ, UPT ;  /* 0x000000ff0f00728c */ /* 0x000fc8000bf05270 */
[----:B------:R-:W-:-:S09]  /*2bc0*/  UISETP.NE.OR UP0, UPT, UR18, 0x1, UP0 ;  /* 0x000000011200788c */ /* 0x000fd20008705670 */
[----:B------:R-:W-:Y:S05]  /*2bd0*/  BRA.U UP0, `(.L_x_48) ;  /* 0x0000000500487547 */ /* 0x000fea000b800000 */
[----:B------:R-:W-:Y:S01]  /*2be0*/  ISETP.NE.AND P2, PT, R0, RZ, PT ;  /* 0x000000ff0000720c */ /* 0x000fe20003f45270 */
[----:B------:R-:W-:Y:S01]  /*2bf0*/  IMAD.MOV.U32 R12, RZ, RZ, 0x1 ;  /* 0x00000001ff0c7424 */ /* 0x000fe200078e00ff */
[----:B------:R-:W-:Y:S02]  /*2c00*/  CS2R R10, SRZ ;  /* 0x00000000000a7805 */ /* 0x000fe4000001ff00 */
[----:B------:R-:W-:Y:S01]  /*2c10*/  CS2R R8, SRZ ;  /* 0x0000000000087805 */ /* 0x000fe2000001ff00 */
[----:B------:R-:W-:Y:S01]  /*2c20*/  UMOV UR4, 0x400 ;  /* 0x0000040000047882 */ /* 0x000fe20000000000 */
[----:B------:R-:W-:Y:S01]  /*2c30*/  UMOV UR5, URZ ;  /* 0x000000ff00057c82 */ /* 0x000fe20008000000 */
[----:B------:R-:W-:-:S12]  /*2c40*/  ULEA UR15, UR15, UR4, 0x18 ;  /* 0x000000040f0f7291 */ /* 0x000fd8000f8ec0ff */
.L_x_52:
[----:B------:R-:W-:Y:S02]  /*2c50*/  LEA R2, R8, UR15, 0x3 ;  /* 0x0000000f08027c11 */ /* 0x000fe4000f8e18ff */
[----:B------:R-:W-:-:S03]  /*2c60*/  SHF.L.U32 R4, R9, 0x1f, RZ ;  /* 0x0000001f09047819 */ /* 0x000fc600000006ff */
[----:B------:R-:W-:Y:S01]  /*2c70*/  VIADD R5, R2, 0x150 ;  /* 0x0000015002057836 */ /* 0x000fe20000000000 */
[----:B------:R-:W2:Y:S02]  /*2c80*/  SYNCS.PHASECHK.TRANS64.TRYWAIT P0, [R2+URZ+0x140], R4 ;  /* 0x00014004020075a7 */ /* 0x000ea400080011ff */
[----:B--2---:R-:W-:Y:S05]  /*2c90*/  @!P0 BRA `(.L_x_49) ;  /* 0x0000006400d08947 */ /* 0x004fea0003800000 */
.L_x_140:
[----:B------:R-:W-:Y:S01]  /*2ca0*/  ULEA UR4, UR5, UR15, 0x3 ;  /* 0x0000000f05047291 */ /* 0x000fe2000f8e18ff */
[----:B--2---:R-:W-:Y:S01]  /*2cb0*/  PRMT R2, RZ, 0x654, R5 ;  /* 0x00000654ff027816 */ /* 0x004fe20000000005 */
[----:B------:R-:W-:Y:S01]  /*2cc0*/  @!P2 IMAD.MOV.U32 R4, RZ, RZ, 0x10 ;  /* 0x00000010ff04a424 */ /* 0x000fe200078e00ff */
[----:B------:R-:W-:Y:S01]  /*2cd0*/  SHF.L.U32 R5, R12, 0x1f, RZ ;  /* 0x0000001f0c057819 */ /* 0x000fe200000006ff */
[----:B------:R-:W-:Y:S01]  /*2ce0*/  UIADD3 UR6, UPT, UPT, UR4, 0xe0, URZ ;  /* 0x000000e004067890 */ /* 0x000fe2000fffe0ff */
[----:B------:R2:W-:Y:S05]  /*2cf0*/  SYNCS.ARRIVE.TRANS64.RED.A1T0 RZ, [R2+URZ], RZ ;  /* 0x000000ff02ff79a7 */ /* 0x0005ea00081004ff */
[----:B------:R-:W-:Y:S01]  /*2d00*/  IMAD.U32 R6, RZ, RZ, UR6 ;  /* 0x00000006ff067e24 */ /* 0x000fe2000f8e00ff */
[----:B------:R-:W3:Y:S04]  /*2d10*/  SYNCS.PHASECHK.TRANS64.TRYWAIT P0, [UR4+0xf0], R5 ;  /* 0x0000f005ff0075a7 */ /* 0x000ee80008001104 */
[----:B------:R-:W-:Y:S01]  /*2d20*/  PRMT R6, R0, 0x654, R6 ;  /* 0x0000065400067816 */ /* 0x000fe20000000006 */
[----:B--23--:R-:W-:Y:S06]  /*2d30*/  @!P0 BRA `(.L_x_50) ;  /* 0x0000006400bc8947 */ /* 0x00cfec0003800000 */
.L_x_142:
[----:B------:R-:W-:Y:S01]  /*2d40*/  ULEA UR6, UR5, UR15, 0x4 ;  /* 0x0000000f05067291 */ /* 0x000fe2000f8e20ff */
[----:B------:R-:W-:Y:S01]  /*2d50*/  SEL R3, R6, R3, !P2 ;  /* 0x0000000306037207 */ /* 0x000fe20005000000 */
[----:B------:R-:W-:Y:S01]  /*2d60*/  UIADD3 UR7, UPT, UPT, UR4, 0xe0, URZ ;  /* 0x000000e004077890 */ /* 0x000fe2000fffe0ff */
[----:B--2---:R-:W-:Y:S01]  /*2d70*/  LEA R2, R11, UR15, 0x3 ;  /* 0x0000000f0b027c11 */ /* 0x004fe2000f8e18ff */
[----:B------:R-:W-:Y:S01]  /*2d80*/  UIADD3 UR6, UPT, UPT, UR6, 0x170, URZ ;  /* 0x0000017006067890 */ /* 0x000fe2000fffe0ff */
[----:B------:R2:W-:Y:S01]  /*2d90*/  @!P2 SYNCS.ARRIVE.TRANS64.RED RZ, [R3+URZ], R4 ;  /* 0x0000000403ffa9a7 */ /* 0x0005e200080004ff */
[----:B------:R-:W-:Y:S01]  /*2da0*/  UIADD3 UR4, UPT, UPT, UR5, 0x1, URZ ;  /* 0x0000000105047890 */ /* 0x000fe2000fffe0ff */
[----:B------:R-:W-:-:S03]  /*2db0*/  VIADD R8, R8, 0x1 ;  /* 0x0000000108087836 */ /* 0x000fc60000000000 */
[----:B------:R-:W-:Y:S02]  /*2dc0*/  UISETP.NE.AND UP0, UPT, UR4, 0x2, UPT ;  /* 0x000000020400788c */ /* 0x000fe4000bf05270 */
[----:B------:R-:W-:Y:S01]  /*2dd0*/  ISETP.NE.AND P0, PT, R8, 0x2, PT ;  /* 0x000000020800780c */ /* 0x000fe20003f05270 */
[----:B------:R-:W-:Y:S06]  /*2de0*/  UGETNEXTWORKID.BROADCAST [UR6], [UR7] ;  /* 0x00000000060073ca */ /* 0x000fec0008000100 */
[----:B------:R-:W-:Y:S02]  /*2df0*/  USEL UR6, URZ, 0x1, UP0 ;  /* 0x00000001ff067887 */ /* 0x000fe40008000000 */
[----:B------:R-:W-:-:S04]  /*2e00*/  USEL UR5, UR4, URZ, UP0 ;  /* 0x000000ff04057287 */ /* 0x000fc80008000000 */
[----:B------:R-:W-:Y:S02]  /*2e10*/  LOP3.LUT R12, R12, UR6, RZ, 0x3c, !PT ;  /* 0x000000060c0c7c12 */ /* 0x000fe4000f8e3cff */
[----:B--2---:R-:W-:-:S04]  /*2e20*/  SHF.L.U32 R4, R10, 0x1f, RZ ;  /* 0x0000001f0a047819 */ /* 0x004fc800000006ff */
[----:B------:R-:W2:Y:S02]  /*2e30*/  SYNCS.PHASECHK.TRANS64.TRYWAIT P1, [R2+URZ+0xe0], R4 ;  /* 0x0000e004020075a7 */ /* 0x000ea400080211ff */
[----:B--2---:R-:W-:Y:S05]  /*2e40*/  @!P1 BRA `(.L_x_51) ;  /* 0x0000006400909947 */ /* 0x004fea0003800000 */
.L_x_143:
[C---:B--2---:R-:W-:Y:S01]  /*2e50*/  LEA R4, R11.reuse, UR15, 0x4 ;  /* 0x0000000f0b047c11 */ /* 0x044fe2000f8e20ff */
[----:B------:R-:W-:Y:S01]  /*2e60*/  VIADD R2, R2, 0xf0 ;  /* 0x000000f002027836 */ /* 0x000fe20000000000 */
[----:B------:R-:W-:Y:S01]  /*2e70*/  SEL R8, R8, RZ, P0 ;  /* 0x000000ff08087207 */ /* 0x000fe20000000000 */
[----:B------:R-:W-:-:S03]  /*2e80*/  VIADD R11, R11, 0x1 ;  /* 0x000000010b0b7836 */ /* 0x000fc60000000000 */
[----:B------:R-:W2:Y:S01]  /*2e90*/  LDS.128 R4, [R4+0x170] ;  /* 0x0001700004047984 */ /* 0x000ea20000000c00 */
[----:B------:R-:W-:Y:S02]  /*2ea0*/  PRMT R2, RZ, 0x654, R2 ;  /* 0x00000654ff027816 */ /* 0x000fe40000000002 */
[C---:B------:R-:W-:Y:S01]  /*2eb0*/  ISETP.NE.AND P1, PT, R11.reuse, 0x2, PT ;  /* 0x000000020b00780c */ /* 0x040fe20003f25270 */
[----:B------:R-:W-:Y:S01]  /*2ec0*/  @!PT LDS RZ, [RZ] ;  /* 0x00000000fffff984 */ /* 0x000fe20000000800 */
[----:B------:R-:W-:Y:S01]  /*2ed0*/  @!PT LDS RZ, [RZ] ;  /* 0x00000000fffff984 */ /* 0x000fe20000000800 */
[----:B------:R-:W-:Y:S01]  /*2ee0*/  @!PT LDS RZ, [RZ] ;  /* 0x00000000fffff984 */ /* 0x000fe20000000800 */
[----:B------:R-:W-:Y:S01]  /*2ef0*/  @!PT LDS RZ, [RZ] ;  /* 0x00000000fffff984 */ /* 0x000fe20000000800 */
[----:B------:R3:W-:Y:S06]  /*2f00*/  MEMBAR.ALL.CTA ;  /* 0x0000000000007992 */ /* 0x0007ec0000008000 */
[----:B---3--:R-:W3:Y:S01]  /*2f10*/  FENCE.VIEW.ASYNC.S ;  /* 0x00000000000073c6 */ /* 0x008ee20000000000 */
[----:B------:R-:W-:Y:S01]  /*2f20*/  SEL R11, R11, RZ, P1 ;  /* 0x000000ff0b0b7207 */ /* 0x000fe20000800000 */
[----:B---3--:R3:W-:Y:S01]  /*2f30*/  SYNCS.ARRIVE.TRANS64.RED.A1T0 RZ, [R2+URZ], RZ ;  /* 0x000000ff02ff79a7 */ /* 0x0087e200081004ff */
[----:B--2---:R-:W-:-:S02]  /*2f40*/  LOP3.LUT P3, RZ, R6, 0x1, RZ, 0xc0, !PT ;  /* 0x0000000106ff7812 */ /* 0x004fc4000786c0ff */
[----:B------:R-:W-:-:S04]  /*2f50*/  SEL R4, RZ, 0x1, P1 ;  /* 0x00000001ff047807 */ /* 0x000fc80000800000 */
[----:B------:R-:W-:Y:S02]  /*2f60*/  LOP3.LUT R10, R10, R4, RZ, 0x3c, !PT ;  /* 0x000000040a0a7212 */ /* 0x000fe400078e3cff */
[----:B---3--:R-:W-:-:S04]  /*2f70*/  SEL R2, RZ, 0x1, P0 ;  /* 0x00000001ff027807 */ /* 0x008fc80000000000 */
[----:B------:R-:W-:Y:S01]  /*2f80*/  LOP3.LUT R9, R9, R2, RZ, 0x3c, !PT ;  /* 0x0000000209097212 */ /* 0x000fe200078e3cff */
[----:B------:R-:W-:Y:S06]  /*2f90*/  @P3 BRA `(.L_x_52) ;  /* 0xfffffffc002c3947 */ /* 0x000fec000383ffff */
[----:B------:R-:W-:Y:S01]  /*2fa0*/  ULEA UR4, UR5, UR15, 0x3 ;  /* 0x0000000f05047291 */ /* 0x000fe2000f8e18ff */
[----:B------:R-:W-:-:S08]  /*2fb0*/  SHF.L.U32 R2, R12, 0x1f, RZ ;  /* 0x0000001f0c027819 */ /* 0x000fd000000006ff */
[----:B------:R-:W2:Y:S02]  /*2fc0*/  SYNCS.PHASECHK.TRANS64 P0, [UR4+0xf0], R2 ;  /* 0x0000f002ff0075a7 */ /* 0x000ea40008001004 */
[----:B--2---:R-:W-:Y:S05]  /*2fd0*/  @P0 BRA `(.L_x_53) ;  /* 0x0000000000080947 */ /* 0x004fea0003800000 */
[----:B------:R-:W2:Y:S02]  /*2fe0*/  SYNCS.PHASECHK.TRANS64.TRYWAIT P0, [UR4+0xf0], R2 ;  /* 0x0000f002ff0075a7 */ /* 0x000ea40008001104 */
[----:B--2---:R-:W-:Y:S05]  /*2ff0*/  @!P0 BRA `(.L_x_54) ;  /* 0x0000006400388947 */ /* 0x004fea0003800000 */
.L_x_53:
[----:B------:R-:W-:-:S04]  /*3000*/  UIADD3 UR6, UPT, UPT, UR5, 0x1, URZ ;  /* 0x0000000105067890 */ /* 0x000fc8000fffe0ff */
[----:B------:R-:W-:-:S04]  /*3010*/  UISETP.NE.AND UP0, UPT, UR6, 0x2, UPT ;  /* 0x000000020600788c */ /* 0x000fc8000bf05270 */
[----:B------:R-:W-:Y:S02]  /*3020*/  USEL UR7, URZ, 0x1, UP0 ;  /* 0x00000001ff077887 */ /* 0x000fe40008000000 */
[----:B------:R-:W-:-:S04]  /*3030*/  USEL UR6, UR6, URZ, UP0 ;  /* 0x000000ff06067287 */ /* 0x000fc80008000000 */
[----:B------:R-:W-:Y:S01]  /*3040*/  ULEA UR6, UR6, UR15, 0x3 ;  /* 0x0000000f06067291 */ /* 0x000fe2000f8e18ff */
[----:B--2---:R-:W-:-:S04]  /*3050*/  LOP3.LUT R2, R12, UR7, RZ, 0x3c, !PT ;  /* 0x000000070c027c12 */ /* 0x004fc8000f8e3cff */
[----:B------:R-:W-:-:S04]  /*3060*/  SHF.L.U32 R0, R2, 0x1f, RZ ;  /* 0x0000001f02007819 */ /* 0x000fc800000006ff */
[----:B------:R-:W2:Y:S02]  /*3070*/  SYNCS.PHASECHK.TRANS64 P0, [UR6+0xf0], R0 ;  /* 0x0000f000ff0075a7 */ /* 0x000ea40008001006 */
[----:B-12---:R-:W-:Y:S05]  /*3080*/  @P0 EXIT ;  /* 0x000000000000094d */ /* 0x006fea0003800000 */
[----:B------:R-:W-:Y:S02]  /*3090*/  SHF.L.U32 R2, R2, 0x1f, RZ ;  /* 0x0000001f02027819 */ /* 0x000fe400000006ff */
[----:B------:R-:W-:-:S07]  /*30a0*/  MOV R0, UR6 ;  /* 0x0000000600007c02 */ /* 0x000fce0008000f00 */
.L_x_55:
[----:B-1----:R1:W2:Y:S02]  /*30b0*/  SYNCS.PHASECHK.TRANS64.TRYWAIT P0, [R0+URZ+0xf0], R2 ;  /* 0x0000f002000075a7 */ /* 0x0022a400080011ff */
[----:B--2---:R-:W-:Y:S05]  /*30c0*/  @!P0 NANOSLEEP.SYNCS 0x989680 ;  /* 0x009896800000895d */ /* 0x004fea0003900000 */
[----:B------:R-:W2:Y:S02]  /*30d0*/  @!P0 SYNCS.PHASECHK.TRANS64 P0, [R0+URZ+0xf0], R2 ;  /* 0x0000f002000085a7 */ /* 0x000ea400080010ff */
[----:B--2---:R-:W-:Y:S05]  /*30e0*/  @P0 EXIT ;  /* 0x000000000000094d */ /* 0x004fea0003800000 */
[----:B------:R-:W-:Y:S05]  /*30f0*/  BRA `(.L_x_55) ;  /* 0xfffffffc00ec7947 */ /* 0x000fea000383ffff */
.L_x_48:
[----:B------:R-:W-:-:S09]  /*3100*/  UISETP.NE.AND UP0, UPT, UR18, URZ, UPT ;  /* 0x000000ff1200728c */ /* 0x000fd2000bf05270 */
[----:B------:R-:W-:Y:S05]  /*3110*/  BRA.U UP0, `(.L_x_56) ;  /* 0x0000000d007c7547 */ /* 0x000fea000b800000 */
[----:B------:R-:W-:Y:S01]  /*3120*/  UMOV UR4, 0x40 ;  /* 0x0000004000047882 */ /* 0x000fe20000000000 */
[----:B------:R-:W-:Y:S01]  /*3130*/  NOP ;  /* 0x0000000000007918 */ /* 0x000fe20000000000 */
[----:B------:R-:W-:-:S03]  /*3140*/  ULEA UR5, UR15, UR4, 0x18 ;  /* 0x000000040f057291 */ /* 0x000fc6000f8ec0ff */
[----:B------:R-:W-:Y:S02]  /*3150*/  UMOV UR4, 0x400 ;  /* 0x0000040000047882 */ /* 0x000fe40000000000 */
[----:B------:R-:W-:-:S04]  /*3160*/  ULEA UR15, UR15, UR4, 0x18 ;  /* 0x000000040f0f7291 */ /* 0x000fc8000f8ec0ff */
[----:B------:R-:W2:Y:S02]  /*3170*/  LDS.U8 R0, [UR5+0x1c] ;  /* 0x00001c05ff007984 */ /* 0x000ea40008000000 */
[----:B--2---:R-:W-:-:S13]  /*3180*/  ISETP.NE.AND P0, PT, R0, RZ, PT ;  /* 0x000000ff0000720c */ /* 0x004fda0003f05270 */
[----:B------:R-:W-:Y:S05]  /*3190*/  @P0 BRA `(.L_x_57) ;  /* 0x0000000000580947 */ /* 0x000fea0003800000 */
[----:B------:R-:W-:-:S13]  /*31a0*/  ELECT P0, URZ, PT ;  /* 0x0000000000ff782f */ /* 0x000fda0003800000 */
[----:B------:R-:W-:Y:S05]  /*31b0*/  @!P0 BRA `(.L_x_58) ;  /* 0x0000000000608947 */ /* 0x000fea0003800000 */
[----:B------:R-:W-:Y:S01]  /*31c0*/  UMOV UR4, 0x10 ;  /* 0x0000001000047882 */ /* 0x000fe20000000000 */
[----:B------:R-:W-:Y:S01]  /*31d0*/  HFMA2 R0, -RZ, RZ, 0, 5.9604644775390625e-08 ;  /* 0x00000001ff007431 */ /* 0x000fe200000001ff */
[----:B------:R-:W-:-:S03]  /*31e0*/  MOV R2, 0xffff ;  /* 0x0000ffff00027802 */ /* 0x000fc60000000f00 */
[----:B------:R-:W-:Y:S04]  /*31f0*/  DEPBAR.LE SB2, 0x36 ;  /* 0x0000ad800000791a */ /* 0x000fe80000000000 */
[----:B------:R-:W2:Y:S02]  /*3200*/  UTCATOMSWS.FIND_AND_SET.ALIGN UP0, UR4, UR4 ;  /* 0x00000004000475e3 */ /* 0x000ea40008000800 */
[----:B--2---:R-:W-:Y:S01]  /*3210*/  MOV R3, UR4 ;  /* 0x0000000400037c02 */ /* 0x004fe20008000f00 */
[----:B------:R-:W-:Y:S06]  /*3220*/  BRA.U UP0, `(.L_x_59) ;  /* 0x0000000100187547 */ /* 0x000fec000b800000 */
.L_x_60:
[----:B------:R-:W-:Y:S05]  /*3230*/  NANOSLEEP 0x64 ;  /* 0x000000640000795d */ /* 0x000fea0003800000 */
[----:B------:R-:W-:-:S05]  /*3240*/  UMOV UR4, 0x10 ;  /* 0x0000001000047882 */ /* 0x000fca0000000000 */
[----:B------:R-:W-:Y:S04]  /*3250*/  DEPBAR.LE SB2, 0x36 ;  /* 0x0000ad800000791a */ /* 0x000fe80000000000 */
[----:B------:R-:W2:Y:S02]  /*3260*/  UTCATOMSWS.FIND_AND_SET.ALIGN UP0, UR4, UR4 ;  /* 0x00000004000475e3 */ /* 0x000ea40008000800 */
[----:B--2---:R-:W-:Y:S01]  /*3270*/  MOV R3, UR4 ;  /* 0x0000000400037c02 */ /* 0x004fe20008000f00 */
[----:B------:R-:W-:Y:S05]  /*3280*/  BRA.U !UP0, `(.L_x_60) ;  /* 0xfffffffd08e87547 */ /* 0x000fea000b83ffff */
.L_x_59:
[-C--:B------:R-:W-:Y:S02]  /*3290*/  SHF.L.U32 R2, R2, R3.reuse, RZ ;  /* 0x0000000302027219 */ /* 0x080fe400000006ff */
[----:B------:R-:W-:Y:S01]  /*32a0*/  SHF.L.U32 R0, R0, R3, RZ ;  /* 0x0000000300007219 */ /* 0x000fe200000006ff */
[----:B------:R-:W-:Y:S02]  /*32b0*/  IMAD.SHL.U32 R3, R3, 0x20, RZ ;  /* 0x0000002003037824 */ /* 0x000fe400078e00ff */
[----:B------:R2:W-:Y:S04]  /*32c0*/  ATOMS.OR RZ, [UR5+0x14], R2 ;  /* 0x00001402ffff798c */ /* 0x0005e8000b000005 */
[----:B------:R2:W-:Y:S04]  /*32d0*/  ATOMS.OR RZ, [UR5+0x18], R0 ;  /* 0x00001800ffff798c */ /* 0x0005e8000b000005 */
[----:B------:R2:W-:Y:S01]  /*32e0*/  STS [UR15+0x190], R3 ;  /* 0x00019003ff007988 */ /* 0x0005e2000800080f */
[----:B------:R-:W-:Y:S05]  /*32f0*/  BRA `(.L_x_58) ;  /* 0x0000000000107947 */ /* 0x000fea0003800000 */
.L_x_57:
[----:B------:R-:W-:Y:S02]  /*3300*/  MOV R0, 0xffffffff ;  /* 0xffffffff00007802 */ /* 0x000fe40000000f00 */
[----:B------:R-:W-:-:S03]  /*3310*/  MOV R2, 0x3340 ;  /* 0x0000334000027802 */ /* 0x000fc60000000f00 */
[----:B------:R2:W-:Y:S04]  /*3320*/  STS [UR15+0x190], R0 ;  /* 0x00019000ff007988 */ /* 0x0005e8000800080f */
[----:B-12--5:R-:W-:Y:S05]  /*3330*/  CALL.REL.NOINC `($__internal_1_$__cuda_sm10x_tcgen05_guardrail_trap_phase_invalid_during_alloc) ;  /* 0x0000006400cc7944 */ /* 0x026fea0003c00000 */
.L_x_58:
[----:B------:R-:W-:Y:S05]  /*3340*/  WARPSYNC.ALL ;  /* 0x0000000000007948 */ /* 0x000fea0003800000 */
[----:B------:R-:W3:Y:S01]  /*3350*/  S2UR UR4, SR_CgaCtaId ;  /* 0x00000000000479c3 */ /* 0x000ee20000008800 */
[----:B------:R-:W-:Y:S01]  /*3360*/  UMOV UR18, 0x400 ;  /* 0x0000040000127882 */ /* 0x000fe20000000000 */
[----:B------:R-:W-:-:S06]  /*3370*/  NOP ;  /* 0x0000000000007918 */ /* 0x000fcc0000000000 */
[----:B------:R-:W-:Y:S06]  /*3380*/  BAR.ARV 0x6, 0xa0 ;  /* 0x0182800000007b1d */ /* 0x000fec0000002000 */
[----:B------:R-:W4:Y:S01]  /*3390*/  LDCU UR5, c[0x0][0x38c] ;  /* 0x00007180ff0577ac */ /* 0x000f220008000800 */
[----:B------:R-:W-:Y:S01]  /*33a0*/  IMAD.MOV.U32 R11, RZ, RZ, 0x1 ;  /* 0x00000001ff0b7424 */ /* 0x000fe200078e00ff */
[----:B------:R-:W-:Y:S01]  /*33b0*/  CS2R R8, SRZ ;  /* 0x0000000000087805 */ /* 0x000fe2000001ff00 */
[----:B------:R-:W-:Y:S01]  /*33c0*/  IMAD.MOV.U32 R10, RZ, RZ, RZ ;  /* 0x000000ffff0a7224 */ /* 0x000fe200078e00ff */
[----:B------:R-:W1:Y:S01]  /*33d0*/  LDCU UR7, c[0x0][0x38c] ;  /* 0x00007180ff0777ac */ /* 0x000e620008000800 */
[----:B------:R-:W-:Y:S01]  /*33e0*/  UMOV UR22, URZ ;  /* 0x000000ff00167c82 */ /* 0x000fe20008000000 */
[----:B------:R-:W-:Y:S01]  /*33f0*/  UMOV UR14, URZ ;  /* 0x000000ff000e7c82 */ /* 0x000fe20008000000 */
[----:B---3--:R-:W-:Y:S01]  /*3400*/  ULEA UR18, UR4, UR18, 0x18 ;  /* 0x0000001204127291 */ /* 0x008fe2000f8ec0ff */
[----:B------:R-:W-:Y:S01]  /*3410*/  UMOV UR26, 0x0 ;  /* 0x00000000001a7882 */ /* 0x000fe20000000000 */
[----:B------:R-:W-:-:S02]  /*3420*/  UMOV UR27, 0x81c0490 ;  /* 0x081c0490001b7882 */ /* 0x000fc40000000000 */
[----:B------:R-:W-:Y:S01]  /*3430*/  UIADD3 UR6, UPT, UPT, UR18, 0x24300, URZ ;  /* 0x0002430012067890 */ /* 0x000fe2000fffe0ff */
[----:B------:R-:W-:Y:S01]  /*3440*/  UMOV UR24, 0x0 ;  /* 0x0000000000187882 */ /* 0x000fe20000000000 */
[----:B------:R-:W-:Y:S01]  /*3450*/  UMOV UR25, 0x81c0490 ;  /* 0x081c049000197882 */ /* 0x000fe20000000000 */
[----:B----4-:R-:W-:Y:S02]  /*3460*/  UIADD3 UR5, UPT, UPT, UR5, 0x1f, URZ ;  /* 0x0000001f05057890 */ /* 0x010fe4000fffe0ff */
[----:B--2---:R-:W2:Y:S02]  /*3470*/  LDS R0, [UR18+0x190] ;  /* 0x00019012ff007984 */ /* 0x004ea40008000800 */
[----:B------:R-:W-:Y:S02]  /*3480*/  USHF.R.S32.HI UR4, URZ, 0x1f, UR5 ;  /* 0x0000001fff047899 */ /* 0x000fe40008011405 */
[----:B-1----:R-:W-:Y:S02]  /*3490*/  UISETP.GE.AND UP4, UPT, UR7, 0x1, UPT ;  /* 0x000000010700788c */ /* 0x002fe4000bf86270 */
[----:B------:R-:W-:-:S02]  /*34a0*/  ULEA.HI UR4, UR4, UR5, URZ, 0x5 ;  /* 0x0000000504047291 */ /* 0x000fc4000f8f28ff */
[----:B------:R-:W-:Y:S02]  /*34b0*/  UIADD3 UR5, UPT, UPT, UR18, 0xe300, URZ ;  /* 0x0000e30012057890 */ /* 0x000fe4000fffe0ff */
[----:B------:R-:W-:Y:S02]  /*34c0*/  USHF.R.S32.HI UR23, URZ, 0x5, UR4 ;  /* 0x00000005ff177899 */ /* 0x000fe40008011404 */
[----:B------:R-:W-:Y:S02]  /*34d0*/  USHF.R.U32.HI UR5, URZ, 0x4, UR5 ;  /* 0x00000004ff057899 */ /* 0x000fe40008011605 */
[----:B------:R-:W-:Y:S02]  /*34e0*/  USHF.R.U32.HI UR4, URZ, 0x4, UR6 ;  /* 0x00000004ff047899 */ /* 0x000fe40008011606 */
[----:B------:R-:W-:Y:S02]  /*34f0*/  UISETP.LT.AND UP0, UPT, UR23, 0x1, UPT ;  /* 0x000000011700788c */ /* 0x000fe4000bf01270 */
[----:B------:R-:W-:-:S02]  /*3500*/  ULOP3.LUT UR5, UR5, 0x3fff, URZ, 0xc0, !UPT ;  /* 0x00003fff05057892 */ /* 0x000fc4000f8ec0ff */
[----:B------:R-:W-:Y:S02]  /*3510*/  ULOP3.LUT UR4, UR4, 0x3fff, URZ, 0xc0, !UPT ;  /* 0x00003fff04047892 */ /* 0x000fe4000f8ec0ff */
[----:B------:R-:W-:Y:S02]  /*3520*/  USEL UR28, UR23, 0x1, !UP0 ;  /* 0x00000001171c7887 */ /* 0x000fe4000c000000 */
[----:B------:R-:W-:Y:S02]  /*3530*/  ULOP3.LUT UR20, UR5, 0x10000, URZ, 0xfc, !UPT ;  /* 0x0001000005147892 */ /* 0x000fe4000f8efcff */
[----:B------:R-:W-:Y:S02]  /*3540*/  ULOP3.LUT UR4, UR4, 0x10000, URZ, 0xfc, !UPT ;  /* 0x0001000004047892 */ /* 0x000fe4000f8efcff */
[----:B------:R-:W-:Y:S01]  /*3550*/  UIADD3 UR28, UPT, UPT, -UR28, URZ, URZ ;  /* 0x000000ff1c1c7290 */ /* 0x000fe2000fffe1ff */
[----:B--2---:R-:W-:-:S15]  /*3560*/  R2UR UR29, R0 ;  /* 0x00000000001d72ca */ /* 0x004fde00000e0000 */
.L_x_67:
[----:B------:R-:W-:Y:S02]  /*3570*/  LEA R0, R10, UR18, 0x3 ;  /* 0x000000120a007c11 */ /* 0x000fe4000f8e18ff */
[----:B------:R-:W-:Y:S02]  /*3580*/  SHF.L.U32 R2, R9, 0x1f, RZ ;  /* 0x0000001f09027819 */ /* 0x000fe400000006ff */
[----:B------:R-:W-:Y:S01]  /*3590*/  PLOP3.LUT P0, PT, PT, PT, UP4, 0x80, 0x8 ;  /* 0x000000000008781c */ /* 0x000fe20003f0f048 */
[----:B------:R-:W-:Y:S01]  /*35a0*/  VIADD R3, R0, 0xf0 ;  /* 0x000000f000037836 */ /* 0x000fe20000000000 */
[----:B-1----:R-:W1:Y:S02]  /*35b0*/  SYNCS.PHASECHK.TRANS64.TRYWAIT P1, [R0+URZ+0xe0], R2 ;  /* 0x0000e002000075a7 */ /* 0x002e6400080211ff */
[----:B-1----:R-:W-:Y:S09]  /*35c0*/  @!P1 BRA `(.L_x_61) ;  /* 0x0000005c00dc9947 */ /* 0x002ff20003800000 */
.L_x_145:
[----:B------:R-:W-:Y:S01]  /*35d0*/  LEA R4, R10, UR18, 0x4 ;  /* 0x000000120a047c11 */ /* 0x000fe2000f8e20ff */
[----:B------:R-:W-:Y:S01]  /*35e0*/  @UP4 ULEA UR5, UR14, UR18, 0x3 ;  /* 0x000000120e054291 */ /* 0x000fe2000f8e18ff */
[----:B------:R-:W-:Y:S01]  /*35f0*/  PLOP3.LUT P1, PT, PT, PT, PT, 0x80, 0x8 ;  /* 0x000000000008781c */ /* 0x000fe20003f2f070 */
[----:B------:R-:W-:Y:S01]  /*3600*/  ULEA UR21, UR22, UR18, 0x3 ;  /* 0x0000001216157291 */ /* 0x000fe2000f8e18ff */
[----:B------:R-:W-:Y:S01]  /*3610*/  PRMT R3, RZ, 0x654, R3 ;  /* 0x00000654ff037816 */ /* 0x000fe20000000003 */
[----:B------:R-:W-:Y:S01]  /*3620*/  UIMAD UR19, UR22, 0x70, UR29 ;  /* 0x00000070161378a4 */ /* 0x000fe2000f8e021d */
[----:B------:R-:W2:Y:S01]  /*3630*/  LDS.128 R4, [R4+0x170] ;  /* 0x0001700004047984 */ /* 0x000ea20000000c00 */
[----:B-1----:R-:W-:Y:S02]  /*3640*/  @P0 SHF.L.U32 R2, R8, 0x1f, RZ ;  /* 0x0000001f08020819 */ /* 0x002fe400000006ff */
[----:B------:R-:W-:Y:S01]  /*3650*/  SHF.L.U32 R0, R11, 0x1f, RZ ;  /* 0x0000001f0b007819 */ /* 0x000fe200000006ff */
[----:B------:R-:W-:Y:S01]  /*3660*/  @!PT LDS RZ, [RZ] ;  /* 0x00000000fffff984 */ /* 0x000fe20000000800 */
[----:B------:R-:W-:Y:S01]  /*3670*/  @!PT LDS RZ, [RZ] ;  /* 0x00000000fffff984 */ /* 0x000fe20000000800 */
[----:B------:R-:W-:Y:S01]  /*3680*/  @!PT LDS RZ, [RZ] ;  /* 0x00000000fffff984 */ /* 0x000fe20000000800 */
[----:B------:R-:W-:Y:S01]  /*3690*/  @!PT LDS RZ, [RZ] ;  /* 0x00000000fffff984 */ /* 0x000fe20000000800 */
[----:B------:R1:W-:Y:S06]  /*36a0*/  MEMBAR.ALL.CTA ;  /* 0x0000000000007992 */ /* 0x0003ec0000008000 */
[----:B-1----:R-:W1:Y:S02]  /*36b0*/  FENCE.VIEW.ASYNC.S ;  /* 0x00000000000073c6 */ /* 0x002e640000000000 */
[----:B-1----:R1:W-:Y:S01]  /*36c0*/  SYNCS.ARRIVE.TRANS64.RED.A1T0 RZ, [R3+URZ], RZ ;  /* 0x000000ff03ff79a7 */ /* 0x0023e200081004ff */
[----:B------:R1:W3:Y:S01]  /*36d0*/  @P0 SYNCS.PHASECHK.TRANS64.TRYWAIT P1, [UR5], R2 ;  /* 0x00000002ff0005a7 */ /* 0x0002e20008021105 */
[----:B------:R-:W4:Y:S02]  /*36e0*/  SYNCS.PHASECHK.TRANS64.TRYWAIT P0, [UR21+0x120], R0 ;  /* 0x00012000ff0075a7 */ /* 0x000f240008001115 */
[----:B-1234-:R-:W-:Y:S05]  /*36f0*/  @!P0 BRA `(.L_x_62) ;  /* 0x0000005c00a48947 */ /* 0x01efea0003800000 */
.L_x_147:
[----:B------:R-:W-:Y:S01]  /*3700*/  IADD3 R10, PT, PT, R10, 0x1, RZ ;  /* 0x000000010a0a7810 */ /* 0x000fe20007ffe0ff */
[----:B------:R-:W-:Y:S06]  /*3710*/  BRA.U !UP4, `(.L_x_63) ;  /* 0x000000010c987547 */ /* 0x000fec000b800000 */
[----:B------:R-:W-:Y:S01]  /*3720*/  UPLOP3.LUT UP2, UPT, UPT, UPT, UPT, 0x40, 0x4 ;  /* 0x000000000004789c */ /* 0x000fe20003f4e870 */
[----:B------:R-:W-:Y:S01]  /*3730*/  UMOV UR16, UR28 ;  /* 0x0000001c00107c82 */ /* 0x000fe20008000000 */
[----:B------:R-:W-:Y:S01]  /*3740*/  UMOV UR15, UR23 ;  /* 0x00000017000f7c82 */ /* 0x000fe20008000000 */
[----:B------:R-:W-:-:S08]  /*3750*/  UMOV UR5, UR14 ;  /* 0x0000000e00057c82 */ /* 0x000fd00008000000 */
.L_x_66:
[----:B------:R-:W-:Y:S02]  /*3760*/  UIADD3 UR16, UPT, UPT, UR16, 0x1, URZ ;  /* 0x0000000110107890 */ /* 0x000fe4000fffe0ff */
[----:B--2---:R-:W-:Y:S02]  /*3770*/  ULEA UR7, UR5, UR18, 0x3 ;  /* 0x0000001205077291 */ /* 0x004fe4000f8e18ff */
[----:B------:R-:W-:Y:S01]  /*3780*/  UISETP.NE.AND UP3, UPT, UR16, URZ, UPT ;  /* 0x000000ff1000728c */ /* 0x000fe2000bf65270 */
[----:B---3--:R-:W-:Y:S10]  /*3790*/  @P1 BRA `(.L_x_64) ;  /* 0x00000000000c1947 */ /* 0x008ff40003800000 */
[----:B-1----:R-:W-:Y:S04]  /*37a0*/  SHF.L.U32 R2, R8, 0x1f, RZ ;  /* 0x0000001f08027819 */ /* 0x002fe800000006ff */
[----:B------:R-:W1:Y:S02]  /*37b0*/  SYNCS.PHASECHK.TRANS64.TRYWAIT P0, [UR7], R2 ;  /* 0x00000002ff0075a7 */ /* 0x000e640008001107 */
[----:B-1----:R-:W-:Y:S05]  /*37c0*/  @!P0 BRA `(.L_x_65) ;  /* 0x0000005c00888947 */ /* 0x002fea0003800000 */
.L_x_64:
[----:B------:R-:W-:Y:S01]  /*37d0*/  UISETP.NE.AND UP0, UPT, UR15, 0x1, UPT ;  /* 0x000000010f00788c */ /* 0x000fe2000bf05270 */
[----:B------:R-:W-:Y:S01]  /*37e0*/  PLOP3.LUT P1, PT, PT, PT, PT, 0x80, 0x8 ;  /* 0x000000000008781c */ /* 0x000fe20003f2f070 */
[----:B------:R-:W-:Y:S02]  /*37f0*/  UIADD3 UR6, UPT, UPT, UR5, 0x1, URZ ;  /* 0x0000000105067890 */ /* 0x000fe4000fffe0ff */
[----:B------:R-:W-:Y:S02]  /*3800*/  UIADD3 UR17, UPT, UPT, UR7, 0x58, URZ ;  /* 0x0000005807117890 */ /* 0x000fe4000fffe0ff */
[----:B------:R-:W-:Y:S01]  /*3810*/  UISETP.NE.AND UP1, UPT, UR6, 0xb, UPT ;  /* 0x0000000b0600788c */ /* 0x000fe2000bf25270 */
[----:B------:R-:W-:Y:S01]  /*3820*/  PLOP3.LUT P0, PT, PT, PT, UP0, 0x80, 0x8 ;  /* 0x000000000008781c */ /* 0x000fe20003f0f008 */
[----:B------:R-:W-:Y:S02]  /*3830*/  UIADD3 UR15, UPT, UPT, UR15, -0x1, URZ ;  /* 0xffffffff0f0f7890 */ /* 0x000fe4000fffe0ff */
[----:B------:R-:W-:Y:S02]  /*3840*/  USEL UR8, URZ, 0x1, UP1 ;  /* 0x00000001ff087887 */ /* 0x000fe40008800000 */
[----:B------:R-:W-:Y:S01]  /*3850*/  USEL UR14, UR6, URZ, UP1 ;  /* 0x000000ff060e7287 */ /* 0x000fe20008800000 */
[----:B------:R-:W-:Y:S01]  /*3860*/  UMOV UR7, 0x80004020 ;  /* 0x8000402000077882 */ /* 0x000fe20000000000 */
[----:B------:R-:W-:Y:S02]  /*3870*/  UMOV UR9, 0x80004020 ;  /* 0x8000402000097882 */ /* 0x000fe40000000000 */
[----:B------:R-:W-:Y:S01]  /*3880*/  @UP0 ULEA UR6, UR14, UR18, 0x3 ;  /* 0x000000120e060291 */ /* 0x000fe2000f8e18ff */
[----:B------:R-:W-:Y:S01]  /*3890*/  LOP3.LUT R8, R8, UR8, RZ, 0x3c, !PT ;  /* 0x0000000808087c12 */ /* 0x000fe2000f8e3cff */
[----:B------:R-:W-:Y:S01]  /*38a0*/  ULEA UR8, UR5, UR20, 0x9 ;  /* 0x0000001405087291 */ /* 0x000fe2000f8e48ff */
[----:B------:R-:W-:Y:S02]  /*38b0*/  UMOV UR13, 0x80004020 ;  /* 0x80004020000d7882 */ /* 0x000fe40000000000 */
[----:B-1----:R-:W-:Y:S01]  /*38c0*/  @P0 SHF.L.U32 R0, R8, 0x1f, RZ ;  /* 0x0000001f08000819 */ /* 0x002fe200000006ff */
[----:B------:R-:W-:Y:S01]  /*38d0*/  UIADD3 UR10, UPT, UPT, UR8, 0x2, URZ ;  /* 0x00000002080a7890 */ /* 0x000fe2000fffe0ff */
[----:B------:R-:W-:Y:S02]  /*38e0*/  UMOV UR11, 0x80004020 ;  /* 0x80004020000b7882 */ /* 0x000fe40000000000 */
[----:B------:R2:W3:Y:S01]  /*38f0*/  @P0 SYNCS.PHASECHK.TRANS64.TRYWAIT P1, [UR6], R0 ;  /* 0x00000000ff0005a7 */ /* 0x0004e20008021106 */
[----:B------:R-:W-:Y:S03]  /*3900*/  UIMAD UR6, UR5, 0x1c0, UR4 ;  /* 0x000001c0050678a4 */ /* 0x000fe6000f8e0204 */
[----:B------:R-:W-:Y:S01]  /*3910*/  UMOV UR5, UR14 ;  /* 0x0000000e00057c82 */ /* 0x000fe20008000000 */
[----:B------:R-:W-:Y:S05]  /*3920*/  UIADD3 UR12, UPT, UPT, UR6, 0x2, URZ ;  /* 0x00000002060c7890 */ /* 0x000fea000fffe0ff */
[----:B------:R2:W-:Y:S01]  /*3930*/  UTCHMMA gdesc[UR8], gdesc[UR6], tmem[UR19], tmem[UR26], idesc[UR27], UP2 ;  /* 0x00ff1a06080075ea */ /* 0x0005e20009000013 */
[----:B------:R-:W-:Y:S03]  /*3940*/  UPLOP3.LUT UP2, UPT, UPT, UPT, UPT, 0x80, 0x8 ;  /* 0x000000000008789c */ /* 0x000fe60003f4f070 */
[----:B------:R2:W-:Y:S01]  /*3950*/  UTCHMMA gdesc[UR10], gdesc[UR12], tmem[UR19], tmem[UR24], idesc[UR25], UPT ;  /* 0x00ff180c0a0075ea */ /* 0x0005e2000b800013 */
[----:B------:R2:W-:Y:S01]  /*3960*/  UTCBAR [UR17], URZ ;  /* 0x000000ff110073e9 */ /* 0x0005e200080000ff */
[----:B------:R-:W-:Y:S06]  /*3970*/  BRA.U UP3, `(.L_x_66) ;  /* 0xfffffffd03787547 */ /* 0x000fec000b83ffff */
.L_x_63:
[----:B------:R-:W-:Y:S01]  /*3980*/  UIADD3 UR5, UPT, UPT, UR22, 0x1, URZ ;  /* 0x0000000116057890 */ /* 0x000fe2000fffe0ff */
[----:B------:R-:W-:Y:S01]  /*3990*/  LOP3.LUT P0, RZ, R6, 0x1, RZ, 0xc0, !PT ;  /* 0x0000000106ff7812 */ /* 0x000fe2000780c0ff */
[----:B--2---:R-:W-:Y:S01]  /*39a0*/  UIADD3 UR6, UPT, UPT, UR21, 0x100, URZ ;  /* 0x0000010015067890 */ /* 0x004fe2000fffe0ff */
[----:B---3--:R-:W-:Y:S01]  /*39b0*/  ISETP.NE.AND P1, PT, R10, 0x2, PT ;  /* 0x000000020a00780c */ /* 0x008fe20003f25270 */
[----:B------:R-:W-:-:S03]  /*39c0*/  UISETP.NE.AND UP0, UPT, UR5, 0x4, UPT ;  /* 0x000000040500788c */ /* 0x000fc6000bf05270 */
[----:B-1----:R-:W-:Y:S01]  /*39d0*/  SEL R0, RZ, 0x1, P1 ;  /* 0x00000001ff007807 */ /* 0x002fe20000800000 */
[----:B------:R-:W-:Y:S01]  /*39e0*/  USEL UR7, URZ, 0x1, UP0 ;  /* 0x00000001ff077887 */ /* 0x000fe20008000000 */
[----:B------:R-:W-:Y:S01]  /*39f0*/  SEL R10, R10, RZ, P1 ;  /* 0x000000ff0a0a7207 */ /* 0x000fe20000800000 */
[----:B------:R-:W-:Y:S01]  /*3a00*/  USEL UR22, UR5, URZ, UP0 ;  /* 0x000000ff05167287 */ /* 0x000fe20008000000 */
[----:B------:R1:W-:Y:S01]  /*3a10*/  UTCBAR [UR6], URZ ;  /* 0x000000ff060073e9 */ /* 0x0003e200080000ff */
[----:B------:R-:W-:Y:S02]  /*3a20*/  LOP3.LUT R9, R9, R0, RZ, 0x3c, !PT ;  /* 0x0000000009097212 */ /* 0x000fe400078e3cff */
[----:B------:R-:W-:Y:S01]  /*3a30*/  LOP3.LUT R11, R11, UR7, RZ, 0x3c, !PT ;  /* 0x000000070b0b7c12 */ /* 0x000fe2000f8e3cff */
[----:B------:R-:W-:Y:S07]  /*3a40*/  @P0 BRA `(.L_x_67) ;  /* 0xfffffff800c80947 */ /* 0x000fee000383ffff */
[----:B------:R-:W2:Y:S01]  /*3a50*/  S2UR UR8, SR_CgaCtaId ;  /* 0x00000000000879c3 */ /* 0x000ea20000008800 */
[----:B------:R-:W-:Y:S01]  /*3a60*/  ELECT P0, URZ, PT ;  /* 0x0000000000ff782f */ /* 0x000fe20003800000 */
[----:B------:R-:W-:Y:S01]  /*3a70*/  IMAD.MOV.U32 R0, RZ, RZ, 0x1 ;  /* 0x00000001ff007424 */ /* 0x000fe200078e00ff */
[----:B------:R-:W-:Y:S01]  /*3a80*/  UIADD3 UR18, UPT, UPT, UR18, 0x120, URZ ;  /* 0x0000012012127890 */ /* 0x000fe2000fffe0ff */
[----:B------:R-:W-:Y:S01]  /*3a90*/  SHF.L.U32 R2, R11, 0x1f, RZ ;  /* 0x0000001f0b027819 */ /* 0x000fe200000006ff */
[----:B------:R-:W-:-:S03]  /*3aa0*/  UMOV UR4, 0x40 ;  /* 0x0000004000047882 */ /* 0x000fc60000000000 */
[----:B------:R-:W-:Y:S01]  /*3ab0*/  UVIRTCOUNT.DEALLOC.SMPOOL 0x80 ;  /* 0x000000800000784c */ /* 0x000fe20000000000 */
[----:B--2---:R-:W-:Y:S02]  /*3ac0*/  ULEA UR8, UR8, UR4, 0x18 ;  /* 0x0000000408087291 */ /* 0x004fe4000f8ec0ff */
[----:B------:R-:W-:-:S07]  /*3ad0*/  ULEA UR4, UR22, UR18, 0x3 ;  /* 0x0000001216047291 */ /* 0x000fce000f8e18ff */
[----:B------:R2:W-:Y:S02]  /*3ae0*/  @P0 STS.U8 [UR8+0x1c], R0 ;  /* 0x00001c00ff000988 */ /* 0x0005e40008000008 */
[----:B------:R-:W3:Y:S02]  /*3af0*/  SYNCS.PHASECHK.TRANS64.TRYWAIT P0, [UR4], R2 ;  /* 0x00000002ff0075a7 */ /* 0x000ee40008001104 */
[----:B--23--:R-:W-:Y:S05]  /*3b00*/  @!P0 BRA `(.L_x_68) ;  /* 0x0000005800d08947 */ /* 0x00cfea0003800000 */
.L_x_150:
[----:B------:R-:W-:-:S04]  /*3b10*/  UIADD3 UR4, UPT, UPT, UR22, 0x1, URZ ;  /* 0x0000000116047890 */ /* 0x000fc8000fffe0ff */
[----:B------:R-:W-:-:S04]  /*3b20*/  UISETP.NE.AND UP0, UPT, UR4, 0x4, UPT ;  /* 0x000000040400788c */ /* 0x000fc8000bf05270 */
[----:B-1----:R-:W-:Y:S02]  /*3b30*/  USEL UR6, URZ, 0x1, UP0 ;  /* 0x00000001ff067887 */ /* 0x002fe40008000000 */
[----:B------:R-:W-:-:S04]  /*3b40*/  USEL UR4, UR4, URZ, UP0 ;  /* 0x000000ff04047287 */ /* 0x000fc80008000000 */
[----:B------:R-:W-:Y:S01]  /*3b50*/  ULEA UR5, UR4, UR18, 0x3 ;  /* 0x0000001204057291 */ /* 0x000fe2000f8e18ff */
[----:B--2---:R-:W-:-:S04]  /*3b60*/  LOP3.LUT R2, R11, UR6, RZ, 0x3c, !PT ;  /* 0x000000060b027c12 */ /* 0x004fc8000f8e3cff */
[----:B------:R-:W-:-:S04]  /*3b70*/  SHF.L.U32 R3, R2, 0x1f, RZ ;  /* 0x0000001f02037819 */ /* 0x000fc800000006ff */
[----:B------:R-:W1:Y:S02]  /*3b80*/  SYNCS.PHASECHK.TRANS64.TRYWAIT P0, [UR5], R3 ;  /* 0x00000003ff0075a7 */ /* 0x000e640008001105 */
[----:B-1----:R-:W-:Y:S05]  /*3b90*/  @!P0 BRA `(.L_x_69) ;  /* 0x0000005800c48947 */ /* 0x002fea0003800000 */
.L_x_152:
        /* <DEDUP_REMOVED lines=9> */
.L_x_154:
[----:B------:R-:W-:-:S04]  /*3c30*/  UIADD3 UR4, UPT, UPT, UR4, 0x1, URZ ;  /* 0x0000000104047890 */ /* 0x000fc8000fffe0ff */
[----:B------:R-:W-:-:S04]  /*3c40*/  UISETP.NE.AND UP0, UPT, UR4, 0x4, UPT ;  /* 0x000000040400788c */ /* 0x000fc8000bf05270 */
[----:B------:R-:W-:Y:S02]  /*3c50*/  USEL UR5, URZ, 0x1, UP0 ;  /* 0x00000001ff057887 */ /* 0x000fe40008000000 */
[----:B------:R-:W-:-:S04]  /*3c60*/  USEL UR4, UR4, URZ, UP0 ;  /* 0x000000ff04047287 */ /* 0x000fc80008000000 */
[----:B------:R-:W-:Y:S01]  /*3c70*/  ULEA UR4, UR4, UR18, 0x3 ;  /* 0x0000001204047291 */ /* 0x000fe2000f8e18ff */
[----:B------:R-:W-:-:S04]  /*3c80*/  LOP3.LUT R2, R2, UR5, RZ, 0x3c, !PT ;  /* 0x0000000502027c12 */ /* 0x000fc8000f8e3cff */
[----:B------:R-:W-:-:S04]  /*3c90*/  SHF.L.U32 R2, R2, 0x1f, RZ ;  /* 0x0000001f02027819 */ /* 0x000fc800000006ff */
[----:B------:R-:W2:Y:S02]  /*3ca0*/  SYNCS.PHASECHK.TRANS64.TRYWAIT P0, [UR4], R2 ;  /* 0x00000002ff0075a7 */ /* 0x000ea40008001104 */
[----:B--2---:R-:W-:Y:S05]  /*3cb0*/  @!P0 BRA `(.L_x_71) ;  /* 0x0000005800ac8947 */ /* 0x004fea0003800000 */
.L_x_156:
[----:B------:R-:W-:Y:S01]  /*3cc0*/  NOP ;  /* 0x0000000000007918 */ /* 0x000fe20000000000 */
[----:B-1----:R-:W1:Y:S01]  /*3cd0*/  LDS R0, [UR8+0x14] ;  /* 0x00001408ff007984 */ /* 0x002e620008000800 */
[----:B------:R-:W-:Y:S01]  /*3ce0*/  ULOP3.LUT UR4, UR29, 0xffff, URZ, 0xc0, !UPT ;  /* 0x0000ffff1d047892 */ /* 0x000fe2000f8ec0ff */
[----:B------:R-:W-:Y:S01]  /*3cf0*/  UMOV UR5, 0xffff ;  /* 0x0000ffff00057882 */ /* 0x000fe20000000000 */
[----:B------:R-:W-:Y:S02]  /*3d00*/  UMOV UR6, 0x1 ;  /* 0x0000000100067882 */ /* 0x000fe40000000000 */
[----:B------:R-:W-:-:S04]  /*3d10*/  USHF.R.U32.HI UR4, URZ, 0x5, UR4 ;  /* 0x00000005ff047899 */ /* 0x000fc80008011604 */
[----:B------:R-:W-:Y:S02]  /*3d20*/  USHF.L.U32 UR5, UR5, UR4, URZ ;  /* 0x0000000405057299 */ /* 0x000fe400080006ff */
[----:B------:R-:W-:-:S04]  /*3d30*/  USHF.L.U32 UR4, UR6, UR4, URZ ;  /* 0x0000000406047299 */ /* 0x000fc800080006ff */
[----:B-1----:R-:W-:-:S04]  /*3d40*/  LOP3.LUT R0, R0, UR5, RZ, 0xc0, !PT ;  /* 0x0000000500007c12 */ /* 0x002fc8000f8ec0ff */
[----:B------:R-:W-:-:S13]  /*3d50*/  ISETP.NE.AND P0, PT, R0, UR5, PT ;  /* 0x0000000500007c0c */ /* 0x000fda000bf05270 */
[----:B------:R-:W-:Y:S05]  /*3d60*/  @P0 BRA `(.L_x_72) ;  /* 0x0000000000580947 */ /* 0x000fea0003800000 */
[----:B------:R-:W1:Y:S02]  /*3d70*/  LDS R0, [UR8+0x18] ;  /* 0x00001808ff007984 */ /* 0x000e640008000800 */
[----:B-1----:R-:W-:-:S04]  /*3d80*/  LOP3.LUT R0, R0, UR4, RZ, 0xc0, !PT ;  /* 0x0000000400007c12 */ /* 0x002fc8000f8ec0ff */
[----:B------:R-:W-:-:S13]  /*3d90*/  ISETP.NE.AND P0, PT, R0, UR4, PT ;  /* 0x0000000400007c0c */ /* 0x000fda000bf05270 */
[----:B------:R-:W-:Y:S05]  /*3da0*/  @P0 BRA `(.L_x_73) ;  /* 0x00000000003c0947 */ /* 0x000fea0003800000 */
[----:B------:R-:W1:Y:S01]  /*3db0*/  S2R R2, SR_LANEID ;  /* 0x0000000000027919 */ /* 0x000e620000000000 */
[----:B------:R-:W-:-:S06]  /*3dc0*/  ULOP3.LUT UR5, URZ, UR5, URZ, 0x33, !UPT ;  /* 0x00000005ff057292 */ /* 0x000fcc000f8e33ff */
[----:B------:R-:W-:-:S04]  /*3dd0*/  IMAD.U32 R0, RZ, RZ, UR5 ;  /* 0x00000005ff007e24 */ /* 0x000fc8000f8e00ff */
[----:B------:R2:W3:Y:S02]  /*3de0*/  REDUX UR7, R0 ;  /* 0x00000000000773c4 */ /* 0x0004e40000000000 */
[----:B------:R4:W-:Y:S01]  /*3df0*/  UTCATOMSWS.AND URZ, UR5 ;  /* 0x0000000500ff79e3 */ /* 0x0009e20008000000 */
[----:B--2---:R-:W-:Y:S01]  /*3e00*/  LOP3.LUT R0, RZ, UR4, RZ, 0x33, !PT ;  /* 0x00000004ff007c12 */ /* 0x004fe2000f8e33ff */
[----:B------:R-:W-:Y:S02]  /*3e10*/  VOTEU.ANY UR4, UPT, PT ;  /* 0x0000000000047886 */ /* 0x000fe400038e0100 */
[----:B------:R-:W-:Y:S02]  /*3e20*/  UFLO.U32 UR4, UR4 ;  /* 0x00000004000472bd */ /* 0x000fe400080e0000 */
[----:B------:R-:W2:Y:S04]  /*3e30*/  REDUX UR6, R0 ;  /* 0x00000000000673c4 */ /* 0x000ea80000000000 */
[----:B-1----:R-:W-:-:S02]  /*3e40*/  ISETP.EQ.U32.AND P0, PT, R2, UR4, PT ;  /* 0x0000000402007c0c */ /* 0x002fc4000bf02070 */
[----:B---3--:R-:W-:-:S11]  /*3e50*/  MOV R2, UR7 ;  /* 0x0000000700027c02 */ /* 0x008fd60008000f00 */
[----:B------:R4:W-:Y:S01]  /*3e60*/  @P0 ATOMS.AND RZ, [UR8+0x14], R2 ;  /* 0x00001402ffff098c */ /* 0x0009e2000a800008 */
[----:B--2---:R-:W-:-:S05]  /*3e70*/  IMAD.U32 R0, RZ, RZ, UR6 ;  /* 0x00000006ff007e24 */ /* 0x004fca000f8e00ff */
[----:B------:R4:W-:Y:S01]  /*3e80*/  @P0 ATOMS.AND RZ, [UR8+0x18], R0 ;  /* 0x00001800ffff098c */ /* 0x0009e2000a800008 */
[----:B------:R-:W-:Y:S05]  /*3e90*/  BRA `(.L_x_74) ;  /* 0x0000000000147947 */ /* 0x000fea0003800000 */
.L_x_73:
[----:B------:R-:W-:Y:S02]  /*3ea0*/  MOV R2, 0x3ec0 ;  /* 0x00003ec000027802 */ /* 0x000fe40000000f00 */
[----:B-----5:R-:W-:Y:S05]  /*3eb0*/  CALL.REL.NOINC `($__internal_0_$__cuda_sm10x_tcgen05_guardrail_trap_col_being_dealloced_not_returned_by_alloc) ;  /* 0x0000005800e07944 */ /* 0x020fea0003c00000 */
[----:B------:R-:W-:Y:S05]  /*3ec0*/  BRA `(.L_x_74) ;  /* 0x0000000000087947 */ /* 0x000fea0003800000 */
.L_x_72:
[----:B------:R-:W-:Y:S02]  /*3ed0*/  MOV R2, 0x3ef0 ;  /* 0x00003ef000027802 */ /* 0x000fe40000000f00 */
[----:B-----5:R-:W-:Y:S05]  /*3ee0*/  CALL.REL.NOINC `($__internal_2_$__cuda_sm10x_tcgen05_guardrail_trap_unallocated_columns_being_dealloced) ;  /* 0x0000005800ec7944 */ /* 0x020fea0003c00000 */
.L_x_74:
[----:B------:R-:W-:Y:S01]  /*3ef0*/  NOP ;  /* 0x0000000000007918 */ /* 0x000fe20000000000 */
[----:B----4-:R-:W-:Y:S05]  /*3f00*/  EXIT ;  /* 0x000000000000794d */ /* 0x010fea0003800000 */
.L_x_56:
[----:B------:R-:W-:-:S09]  /*3f10*/  UISETP.NE.OR UP0, UPT, UR18, 0x3, !UP3 ;  /* 0x000000031200788c */ /* 0x000fd2000df05670 */
[----:B------:R-:W-:Y:S05]  /*3f20*/  BRA.U UP0, `(.L_x_75) ;  /* 0x0000000d00d87547 */ /* 0x000fea000b800000 */
[----:B------:R-:W2:Y:S01]  /*3f30*/  LDCU.64 UR4, c[0x0][0x888] ;  /* 0x00011100ff0477ac */ /* 0x000ea20008000a00 */
[----:B------:R-:W-:Y:S02]  /*3f40*/  HFMA2 R9, -RZ, RZ, 0, 0 ;  /* 0x00000000ff097431 */ /* 0x000fe400000001ff */
[----:B------:R-:W-:Y:S01]  /*3f50*/  IMAD.MOV.U32 R11, RZ, RZ, 0x1 ;  /* 0x00000001ff0b7424 */ /* 0x000fe200078e00ff */
[----:B------:R-:W-:Y:S01]  /*3f60*/  MOV R8, 0x7000 ;  /* 0x0000700000087802 */ /* 0x000fe20000000f00 */
[----:B------:R-:W3:Y:S01]  /*3f70*/  LDCU UR44, c[0x0][0x370] ;  /* 0x00006e00ff2c77ac */ /* 0x000ee20008000800 */
[----:B------:R-:W-:Y:S01]  /*3f80*/  IMAD.MOV.U32 R10, RZ, RZ, RZ ;  /* 0x000000ffff0a7224 */ /* 0x000fe200078e00ff */
[----:B------:R-:W3:Y:S01]  /*3f90*/  LDCU.128 UR48, c[0x0][0xb10] ;  /* 0x00016200ff3077ac */ /* 0x000ee20008000c00 */
[----:B------:R-:W4:Y:S01]  /*3fa0*/  LDCU UR37, c[0x0][0x374] ;  /* 0x00006e80ff2577ac */ /* 0x000f220008000800 */
[----:B------:R-:W1:Y:S01]  /*3fb0*/  LDCU.64 UR42, c[0x0][0x890] ;  /* 0x00011200ff2a77ac */ /* 0x000e620008000a00 */
[----:B------:R-:W1:Y:S01]  /*3fc0*/  LDCU UR29, c[0x0][0xb0c] ;  /* 0x00016180ff1d77ac */ /* 0x000e620008000800 */
[----:B--2---:R-:W-:Y:S01]  /*3fd0*/  UISETP.NE.U32.AND UP0, UPT, UR4, URZ, UPT ;  /* 0x000000ff0400728c */ /* 0x004fe2000bf05070 */
[----:B------:R-:W2:Y:S01]  /*3fe0*/  LDCU UR56, c[0x0][0xb20] ;  /* 0x00016400ff3877ac */ /* 0x000ea20008000800 */
[----:B------:R-:W2:Y:S01]  /*3ff0*/  LDCU UR4, c[0x0][0xb30] ;  /* 0x00016600ff0477ac */ /* 0x000ea20008000800 */
[----:B---3--:R-:W-:-:S02]  /*4000*/  UIMAD.WIDE.U32 UR8, UR44, UR48, URZ ;  /* 0x000000302c0872a5 */ /* 0x008fc4000f8e00ff */
[----:B----4-:R-:W-:Y:S02]  /*4010*/  UIMAD.WIDE.U32 UR10, UR37, UR51, URZ ;  /* 0x00000033250a72a5 */ /* 0x010fe4000f8e00ff */
[----:B-1----:R-:W-:Y:S02]  /*4020*/  UISETP.NE.U32.AND UP6, UPT, UR42, URZ, UPT ;  /* 0x000000ff2a00728c */ /* 0x002fe4000bfc5070 */
[----:B------:R-:W-:Y:S01]  /*4030*/  UISETP.NE.AND.EX UP5, UPT, UR5, URZ, UPT, UP0 ;  /* 0x000000ff0500728c */ /* 0x000fe2000bfa5300 */
[----:B------:R-:W-:Y:S01]  /*4040*/  UMOV UR6, 0x400 ;  /* 0x0000040000067882 */ /* 0x000fe20000000000 */
[----:B------:R-:W-:Y:S01]  /*4050*/  UISETP.NE.AND UP0, UPT, UR21, 0x1, UPT ;  /* 0x000000011500788c */ /* 0x000fe2000bf05270 */
[----:B------:R-:W-:Y:S01]  /*4060*/  UMOV UR8, UR9 ;  /* 0x0000000900087c82 */ /* 0x000fe20008000000 */
[----:B------:R-:W-:Y:S01]  /*4070*/  UMOV UR45, UR11 ;  /* 0x0000000b002d7c82 */ /* 0x000fe20008000000 */
[----:B------:R-:W-:Y:S01]  /*4080*/  UISETP.NE.AND UP0, UPT, UR29, 0x1, UPT ;  /* 0x000000011d00788c */ /* 0x000fe2000bf05270 */
[----:B------:R-:W1:Y:S01]  /*4090*/  LDCU.64 UR54, c[0x0][0x348] ;  /* 0x00006900ff3677ac */ /* 0x000e620008000a00 */
[----:B------:R-:W-:Y:S01]  /*40a0*/  UMOV UR30, URZ ;  /* 0x000000ff001e7c82 */ /* 0x000fe20008000000 */
[----:B------:R-:W-:-:S02]  /*40b0*/  UPLOP3.LUT UP1, UPT, UPT, UPT, UPT, 0x40, 0x4 ;  /* 0x000000000004789c */ /* 0x000fc40003f2e870 */
[----:B------:R-:W-:Y:S01]  /*40c0*/  UISETP.GE.AND UP3, UPT, UR21, 0x1, UPT ;  /* 0x000000011500788c */ /* 0x000fe2000bf66270 */
[----:B------:R-:W3:Y:S01]  /*40d0*/  LDCU.64 UR22, c[0x0][0xb28] ;  /* 0x00016500ff1677ac */ /* 0x000ee20008000a00 */
[----:B------:R-:W-:Y:S02]  /*40e0*/  ULEA UR6, UR15, UR6, 0x18 ;  /* 0x000000060f067291 */ /* 0x000fe4000f8ec0ff */
[----:B------:R-:W-:Y:S02]  /*40f0*/  UISETP.NE.AND.EX UP6, UPT, UR43, URZ, UPT, UP6 ;  /* 0x000000ff2b00728c */ /* 0x000fe4000bfc5360 */
[----:B------:R-:W-:Y:S02]  /*4100*/  USHF.R.U32.HI UR52, URZ, UR49, UR8 ;  /* 0x00000031ff347299 */ /* 0x000fe40008011608 */
[----:B--2---:R-:W-:Y:S02]  /*4110*/  USHF.R.U32.HI UR45, URZ, UR56, UR45 ;  /* 0x00000038ff2d7299 */ /* 0x004fe4000801162d */
[----:B------:R-:W-:-:S02]  /*4120*/  UISETP.NE.AND UP0, UPT, UR50, 0x1, UPT ;  /* 0x000000013200788c */ /* 0x000fc4000bf05270 */
[----:B------:R-:W-:-:S11]  /*4130*/  UISETP.NE.AND UP4, UPT, UR4, 0x1, UPT ;  /* 0x000000010400788c */ /* 0x000fd6000bf85270 */
.L_x_83:
[C---:B------:R-:W-:Y:S02]  /*4140*/  LEA R3, R10.reuse, UR6, 0x3 ;  /* 0x000000060a037c11 */ /* 0x040fe4000f8e18ff */
[----:B------:R-:W-:Y:S02]  /*4150*/  SHF.L.U32 R0, R9, 0x1f, RZ ;  /* 0x0000001f09007819 */ /* 0x000fe400000006ff */
[----:B------:R-:W-:Y:S02]  /*4160*/  LEA R4, R10, UR6, 0x4 ;  /* 0x000000060a047c11 */ /* 0x000fe4000f8e20ff */
[----:B--2---:R-:W2:Y:S02]  /*4170*/  SYNCS.PHASECHK.TRANS64.TRYWAIT P0, [R3+URZ+0xe0], R0 ;  /* 0x0000e000030075a7 */ /* 0x004ea400080011ff */
[----:B--2---:R-:W-:Y:S05]  /*4180*/  @!P0 BRA `(.L_x_76) ;  /* 0x0000005400908947 */ /* 0x004fea0003800000 */
.L_x_157:
[----:B------:R-:W4:Y:S01]  /*4190*/  LDS.128 R4, [R4+0x170] ;  /* 0x0001700004047984 */ /* 0x000f220000000c00 */
[----:B------:R-:W-:Y:S01]  /*41a0*/  UISETP.GE.AND UP0, UPT, UR21, 0x1, UPT ;  /* 0x000000011500788c */ /* 0x000fe2000bf06270 */
[----:B------:R-:W-:Y:S01]  /*41b0*/  @!PT LDS RZ, [RZ] ;  /* 0x00000000fffff984 */ /* 0x000fe20000000800 */
[----:B------:R-:W-:Y:S01]  /*41c0*/  @!PT LDS RZ, [RZ] ;  /* 0x00000000fffff984 */ /* 0x000fe20000000800 */
[----:B------:R-:W-:Y:S01]  /*41d0*/  @!PT LDS RZ, [RZ] ;  /* 0x00000000fffff984 */ /* 0x000fe20000000800 */
[----:B------:R-:W-:Y:S01]  /*41e0*/  @!PT LDS RZ, [RZ] ;  /* 0x00000000fffff984 */ /* 0x000fe20000000800 */
[----:B------:R1:W-:Y:S06]  /*41f0*/  MEMBAR.ALL.CTA ;  /* 0x0000000000007992 */ /* 0x0003ec0000008000 */
[----:B-1----:R-:W1:Y:S01]  /*4200*/  FENCE.VIEW.ASYNC.S ;  /* 0x00000000000073c6 */ /* 0x002e620000000000 */
[----:B----4-:R-:W-:Y:S11]  /*4210*/  LOP3.LUT P0, RZ, R6, 0x1, RZ, 0xc0, !PT ;  /* 0x0000000106ff7812 */ /* 0x010ff6000780c0ff */
[----:B------:R-:W-:Y:S02]  /*4220*/  @!UPT UIADD3 URZ, UPT, UPT, URZ, URZ, URZ ;  /* 0x000000fffffff290 */ /* 0x000fe4000fffe0ff */
[----:B-1----:R-:W-:Y:S01]  /*4230*/  VOTEU.ANY UP3, P0 ;  /* 0x0000000000ff7886 */ /* 0x002fe20000060100 */
[----:B------:R-:W-:Y:S11]  /*4240*/  PLOP3.LUT P0, PT, PT, PT, UP3, 0x80, 0x8 ;  /* 0x000000000008781c */ /* 0x000ff60003f0f038 */
[----:B------:R-:W-:Y:S02]  /*4250*/  @!UPT UIADD3 URZ, UPT, UPT, URZ, URZ, URZ ;  /* 0x000000fffffff290 */ /* 0x000fe4000fffe0ff */
[----:B--2---:R-:W-:Y:S02]  /*4260*/  @P0 SHF.R.U32.HI R0, RZ, 0x10, R5 ;  /* 0x00000010ff000819 */ /* 0x004fe40000011605 */
[----:B------:R-:W-:Y:S02]  /*4270*/  @P0 MOV R2, R4 ;  /* 0x0000000400020202 */ /* 0x000fe40000000f00 */
[----:B------:R-:W-:Y:S01]  /*4280*/  @P0 R2UR UR4, R0 ;  /* 0x00000000000402ca */ /* 0x000fe200000e0000 */
[----:B------:R-:W-:Y:S01]  /*4290*/  VIADD R0, R3, 0xf0 ;  /* 0x000000f003007836 */ /* 0x000fe20000000000 */
[----:B------:R-:W-:Y:S02]  /*42a0*/  @P0 LOP3.LUT R4, R5, 0xffff, RZ, 0xc0, !PT ;  /* 0x0000ffff05040812 */ /* 0x000fe400078ec0ff */
[----:B------:R-:W-:Y:S02]  /*42b0*/  @P0 R2UR UR7, R2 ;  /* 0x00000000020702ca */ /* 0x000fe400000e0000 */
[----:B------:R-:W-:Y:S02]  /*42c0*/  PRMT R0, RZ, 0x654, R0 ;  /* 0x00000654ff007816 */ /* 0x000fe40000000000 */
[----:B------:R-:W-:Y:S02]  /*42d0*/  @P0 R2UR UR5, R4 ;  /* 0x00000000040502ca */ /* 0x000fe400000e0000 */
[----:B------:R1:W-:Y:S03]  /*42e0*/  SYNCS.ARRIVE.TRANS64.RED.A1T0 RZ, [R0+URZ], RZ ;  /* 0x000000ff00ff79a7 */ /* 0x0003e600081004ff */
[----:B------:R-:W-:Y:S04]  /*42f0*/  @UP3 UMOV UR31, UR4 ;  /* 0x00000004001f3c82 */ /* 0x000fe80008000000 */
[----:B------:R-:W-:Y:S04]  /*4300*/  @UP3 UMOV UR14, UR7 ;  /* 0x00000007000e3c82 */ /* 0x000fe80008000000 */
[----:B------:R-:W-:Y:S01]  /*4310*/  @UP3 UMOV UR13, UR5 ;  /* 0x00000005000d3c82 */ /* 0x000fe20008000000 */
[----:B------:R-:W-:Y:S05]  /*4320*/  BRA.U !UP0, `(.L_x_77) ;  /* 0x0000000108c07547 */ /* 0x000fea000b800000 */
[----:B------:R-:W-:Y:S02]  /*4330*/  UIMAD.WIDE.U32 UR10, UR13, UR51, URZ ;  /* 0x000000330d0a72a5 */ /* 0x000fe4000f8e00ff */
[----:B------:R-:W-:Y:S02]  /*4340*/  UP2UR UR12, UPR, URZ, 0x4 ;  /* 0x00000004ff0c7883 */ /* 0x000fe40008000000 */
[----:B------:R-:W-:Y:S02]  /*4350*/  UISETP.NE.AND UP2, UPT, UR50, 0x1, UPT ;  /* 0x000000013200788c */ /* 0x000fe4000bf45270 */
[----:B------:R-:W-:Y:S02]  /*4360*/  UIMAD.WIDE.U32 UR16, UR14, UR48, URZ ;  /* 0x000000300e1072a5 */ /* 0x000fe4000f8e00ff */
[----:B------:R-:W-:Y:S02]  /*4370*/  USEL UR4, UR37, UR45, !UP2 ;  /* 0x0000002d25047287 */ /* 0x000fe4000d000000 */
[----:B------:R-:W-:Y:S02]  /*4380*/  UISETP.NE.AND UP0, UPT, UR29, 0x1, UPT ;  /* 0x000000011d00788c */ /* 0x000fe4000bf05270 */
[----:B------:R-:W-:Y:S02]  /*4390*/  UP2UR UR20, UPR, URZ, 0x2 ;  /* 0x00000002ff147883 */ /* 0x000fe40008000000 */
[----:B------:R-:W-:Y:S02]  /*43a0*/  UISETP.NE.AND UP1, UPT, UR21, 0x1, UPT ;  /* 0x000000011500788c */ /* 0x000fe4000bf25270 */
[----:B---3--:R-:W-:Y:S02]  /*43b0*/  UIMAD.WIDE.U32 UR18, UR4, UR22, URZ ;  /* 0x00000016041272a5 */ /* 0x008fe4000f8e00ff */
[----:B------:R-:W-:Y:S01]  /*43c0*/  USEL UR8, UR44, UR52, !UP0 ;  /* 0x000000342c087287 */ /* 0x000fe2000c000000 */
[----:B------:R-:W-:Y:S02]  /*43d0*/  UMOV UR5, UR11 ;  /* 0x0000000b00057c82 */ /* 0x000fe40008000000 */
[----:B------:R-:W-:Y:S02]  /*43e0*/  USHF.R.U32.HI UR7, URZ, UR56, UR5 ;  /* 0x00000038ff077299 */ /* 0x000fe40008011605 */
[----:B------:R-:W-:Y:S02]  /*43f0*/  UIMAD.WIDE.U32 UR24, UR8, UR22, URZ ;  /* 0x00000016081872a5 */ /* 0x000fe4000f8e00ff */
[----:B------:R-:W-:Y:S02]  /*4400*/  USEL UR7, UR13, UR7, !UP2 ;  /* 0x000000070d077287 */ /* 0x000fe4000d000000 */
[----:B------:R-:W-:Y:S02]  /*4410*/  UISETP.NE.AND UP2, UPT, UR12, URZ, UPT ;  /* 0x000000ff0c00728c */ /* 0x000fe4000bf45270 */
[----:B------:R-:W-:Y:S01]  /*4420*/  UIMAD.WIDE.U32 UR10, UR7, UR22, URZ ;  /* 0x00000016070a72a5 */ /* 0x000fe2000f8e00ff */
[----:B------:R-:W-:Y:S02]  /*4430*/  UMOV UR5, UR17 ;  /* 0x0000001100057c82 */ /* 0x000fe40008000000 */
[----:B------:R-:W-:Y:S03]  /*4440*/  USHF.R.U32.HI UR9, URZ, UR49, UR5 ;  /* 0x00000031ff097299 */ /* 0x000fe60008011605 */
[----:B------:R-:W-:Y:S02]  /*4450*/  UMOV UR5, UR19 ;  /* 0x0000001300057c82 */ /* 0x000fe40008000000 */
[----:B------:R-:W-:Y:S03]  /*4460*/  @UP1 USHF.R.U32.HI UR4, URZ, UR23, UR5 ;  /* 0x00000017ff041299 */ /* 0x000fe60008011605 */
[----:B------:R-:W-:Y:S01]  /*4470*/  UMOV UR5, UR25 ;  /* 0x0000001900057c82 */ /* 0x000fe20008000000 */
[----:B------:R-:W-:Y:S02]  /*4480*/  UIMAD UR4, UR21, UR4, URZ ;  /* 0x00000004150472a4 */ /* 0x000fe4000f8e02ff */
[----:B------:R-:W-:Y:S02]  /*4490*/  @UP1 USHF.R.U32.HI UR8, URZ, UR23, UR5 ;  /* 0x00000017ff081299 */ /* 0x000fe40008011605 */
[----:B------:R-:W-:Y:S02]  /*44a0*/  USEL UR5, UR14, UR9, !UP0 ;  /* 0x000000090e057287 */ /* 0x000fe4000c000000 */
[----:B------:R-:W-:Y:S02]  /*44b0*/  UIMAD UR9, UR21, UR8, URZ ;  /* 0x00000008150972a4 */ /* 0x000fe4000f8e02ff */
[----:B------:R-:W-:Y:S03]  /*44c0*/  UISETP.GE.AND UP0, UPT, UR7, UR4, UPT ;  /* 0x000000040700728c */ /* 0x000fe6000bf06270 */
[----:B------:R-:W-:Y:S01]  /*44d0*/  UMOV UR4, UR11 ;  /* 0x0000000b00047c82 */ /* 0x000fe20008000000 */
[----:B------:R-:W-:Y:S02]  /*44e0*/  UISETP.GE.OR UP0, UPT, UR5, UR9, UP0 ;  /* 0x000000090500728c */ /* 0x000fe40008706670 */
[----:B------:R-:W-:Y:S02]  /*44f0*/  USHF.R.U32.HI UR4, URZ, UR23, UR4 ;  /* 0x00000017ff047299 */ /* 0x000fe40008011604 */
[----:B------:R-:W-:Y:S02]  /*4500*/  UIMAD.WIDE.U32 UR10, UR5, UR22, URZ ;  /* 0x00000016050a72a5 */ /* 0x000fe4000f8e00ff */
[----:B------:R-:W-:Y:S04]  /*4510*/  USEL UR12, UR7, UR4, !UP1 ;  /* 0x00000004070c7287 */ /* 0x000fe8000c800000 */
[----:B------:R-:W-:Y:S01]  /*4520*/  UIADD3 UR9, UPT, UPT, -UR12, URZ, URZ ;  /* 0x000000ff0c097290 */ /* 0x000fe2000fffe1ff */
[----:B------:R-:W-:Y:S02]  /*4530*/  @!UP0 UMOV UR4, UR11 ;  /* 0x0000000b00048c82 */ /* 0x000fe40008000000 */
[----:B------:R-:W-:Y:S02]  /*4540*/  @!UP0 USHF.R.U32.HI UR4, URZ, UR23, UR4 ;  /* 0x00000017ff048299 */ /* 0x000fe40008011604 */
[----:B------:R-:W-:Y:S02]  /*4550*/  UIMAD UR9, UR21, UR9, UR7 ;  /* 0x00000009150972a4 */ /* 0x000fe4000f8e0207 */
[----:B------:R-:W-:Y:S02]  /*4560*/  @!UP0 USEL UR4, UR5, UR4, !UP1 ;  /* 0x0000000405048287 */ /* 0x000fe4000c800000 */
[----:B------:R-:W-:Y:S02]  /*4570*/  UISETP.NE.AND UP1, UPT, UR20, URZ, UPT ;  /* 0x000000ff1400728c */ /* 0x000fe4000bf25270 */
[----:B------:R-:W-:Y:S02]  /*4580*/  @!UP0 UIMAD UR8, UR8, UR9, UR4 ;  /* 0x00000009080882a4 */ /* 0x000fe4000f8e0204 */
[----:B------:R-:W-:Y:S02]  /*4590*/  @!UP0 UIADD3 UR10, UPT, UPT, UR12, -UR4, URZ ;  /* 0x800000040c0a8290 */ /* 0x000fe4000fffe0ff */
[----:B------:R-:W-:Y:S02]  /*45a0*/  UIADD3 UR9, UPT, UPT, -UR7, URZ, URZ ;  /* 0x000000ff07097290 */ /* 0x000fe4000fffe1ff */
[----:B------:R-:W-:Y:S02]  /*45b0*/  UIADD3 UR4, UPT, UPT, -UR5, URZ, URZ ;  /* 0x000000ff05047290 */ /* 0x000fe4000fffe1ff */
[----:B------:R-:W-:Y:S03]  /*45c0*/  @!UP0 UIMAD UR7, UR10, UR21, UR5 ;  /* 0x000000150a0782a4 */ /* 0x000fe6000f8e0205 */
[----:B------:R-:W-:Y:S01]  /*45d0*/  @!UP0 UMOV UR5, UR8 ;  /* 0x0000000800058c82 */ /* 0x000fe20008000000 */
[----:B------:R-:W-:Y:S02]  /*45e0*/  UIMAD UR8, UR29, UR4, UR14 ;  /* 0x000000041d0872a4 */ /* 0x000fe4000f8e020e */
[----:B------:R-:W-:Y:S02]  /*45f0*/  UIMAD UR4, UR50, UR9, UR13 ;  /* 0x00000009320472a4 */ /* 0x000fe4000f8e020d */
[----:B------:R-:W-:Y:S02]  /*4600*/  UIMAD UR14, UR5, UR29, UR8 ;  /* 0x0000001d050e72a4 */ /* 0x000fe4000f8e0208 */
[----:B------:R-:W-:Y:S11]  /*4610*/  UIMAD UR13, UR7, UR50, UR4 ;  /* 0x00000032070d72a4 */ /* 0x000ff6000f8e0204 */
[----:B------:R-:W-:Y:S01]  /*4620*/  @!UPT UIADD3 URZ, UPT, UPT, URZ, URZ, URZ ;  /* 0x000000fffffff290 */ /* 0x000fe2000fffe0ff */
.L_x_77:
[----:B------:R-:W2:Y:S01]  /*4630*/  @!UP4 LDCU.128 UR16, c[0x0][0xb10] ;  /* 0x00016200ff10c7ac */ /* 0x000ea20008000c00 */
[----:B------:R-:W-:Y:S04]  /*4640*/  ISETP.NE.U32.AND P0, PT, RZ, UR42, PT ;  /* 0x0000002aff007c0c */ /* 0x000fe8000bf05070 */
[----:B------:R-:W-:Y:S01]  /*4650*/  ISETP.NE.AND.EX P0, PT, RZ, UR43, PT, P0 ;  /* 0x0000002bff007c0c */ /* 0x000fe2000bf05300 */
[----:B------:R-:W4:Y:S01]  /*4660*/  @!UP4 LDCU UR5, c[0x0][0xb0c] ;  /* 0x00016180ff05c7ac */ /* 0x000f220008000800 */
[----:B--2---:R-:W-:Y:S02]  /*4670*/  UIMAD.WIDE.U32 UR8, UR14, UR16, URZ ;  /* 0x000000100e0872a5 */ /* 0x004fe4000f8e00ff */
[----:B------:R-:W-:Y:S05]  /*4680*/  UIMAD.WIDE.U32 UR10, UR13, UR19, URZ ;  /* 0x000000130d0a72a5 */ /* 0x000fea000f8e00ff */
[----:B------:R-:W-:Y:S01]  /*4690*/  @!UP4 UMOV UR4, UR9 ;  /* 0x000000090004cc82 */ /* 0x000fe20008000000 */
[----:B----4-:R-:W-:Y:S02]  /*46a0*/  @!UP4 UISETP.NE.AND UP0, UPT, UR5, 0x1, UPT ;  /* 0x000000010500c88c */ /* 0x010fe4000bf05270 */
[----:B------:R-:W-:Y:S01]  /*46b0*/  @!UP4 USHF.R.U32.HI UR4, URZ, UR17, UR4 ;  /* 0x00000011ff04c299 */ /* 0x000fe20008011604 */
[----:B------:R-:W-:Y:S03]  /*46c0*/  @!UP4 UMOV UR7, UR11 ;  /* 0x0000000b0007cc82 */ /* 0x000fe60008000000 */
[----:B------:R-:W-:Y:S02]  /*46d0*/  @!UP4 USEL UR8, UR14, UR4, !UP0 ;  /* 0x000000040e08c287 */ /* 0x000fe4000c000000 */
[----:B------:R-:W-:Y:S05]  /*46e0*/  @!UP4 UISETP.NE.AND UP0, UPT, UR18, 0x1, UPT ;  /* 0x000000011200c88c */ /* 0x000fea000bf05270 */
[----:B------:R-:W2:Y:S02]  /*46f0*/  @!UP4 LDCU UR4, c[0x0][0xb20] ;  /* 0x00016400ff04c7ac */ /* 0x000ea40008000800 */
[----:B--2---:R-:W-:Y:S04]  /*4700*/  @!UP4 USHF.R.U32.HI UR7, URZ, UR4, UR7 ;  /* 0x00000004ff07c299 */ /* 0x004fe80008011607 */
[----:B------:R-:W-:Y:S04]  /*4710*/  @!UP4 USEL UR7, UR13, UR7, !UP0 ;  /* 0x000000070d07c287 */ /* 0x000fe8000c000000 */
[----:B------:R-:W-:Y:S02]  /*4720*/  @!UP4 UIADD3 UR4, UPT, UPT, -UR8, UR7, URZ ;  /* 0x000000070804c290 */ /* 0x000fe4000fffe1ff */
[----:B------:R-:W-:Y:S02]  /*4730*/  @!UP4 UIADD3 UR7, UPT, UPT, UR8, -UR7, URZ ;  /* 0x800000070807c290 */ /* 0x000fe4000fffe0ff */
[----:B------:R-:W-:Y:S02]  /*4740*/  @!UP4 UIMAD UR14, UR4, UR5, UR14 ;  /* 0x00000005040ec2a4 */ /* 0x000fe4000f8e020e */
[----:B------:R-:W-:Y:S01]  /*4750*/  @!UP4 UIMAD UR13, UR7, UR18, UR13 ;  /* 0x00000012070dc2a4 */ /* 0x000fe2000f8e020d */
[----:B------:R-:W-:Y:S11]  /*4760*/  BRA.U UP1, `(.L_x_78) ;  /* 0x0000000101107547 */ /* 0x000ff6000b800000 */
[----:B------:R-:W-:Y:S04]  /*4770*/  MOV R2, UR53 ;  /* 0x0000003500027c02 */ /* 0x000fe80008000f00 */
[----:B------:R-:W-:Y:S04]  /*4780*/  SHF.L.U32 R2, R2, 0x1f, RZ ;  /* 0x0000001f02027819 */ /* 0x000fe800000006ff */
[----:B------:R-:W2:Y:S02]  /*4790*/  SYNCS.PHASECHK.TRANS64.TRYWAIT P1, [UR6+0xd8], R2 ;  /* 0x0000d802ff0075a7 */ /* 0x000ea40008021106 */
[----:B--2---:R-:W-:Y:S05]  /*47a0*/  @!P1 BRA `(.L_x_79) ;  /* 0x00000050001c9947 */ /* 0x004fea0003800000 */
.L_x_78:
[----:B------:R-:W-:Y:S05]  /*47b0*/  BRA.U !UP6, `(.L_x_80) ;  /* 0x000000010e387547 */ /* 0x000fea000b800000 */
[----:B------:R-:W-:Y:S01]  /*47c0*/  UPLOP3.LUT UP2, UPT, UPT, UPT, UP5, 0x80, 0x8 ;  /* 0x000000000008789c */ /* 0x000fe20003f4f050 */
[----:B-1----:R-:W-:Y:S01]  /*47d0*/  HFMA2 R0, -RZ, RZ, 0, 5.9604644775390625e-08 ;  /* 0x00000001ff007431 */ /* 0x002fe200000001ff */
[----:B------:R-:W1:Y:S01]  /*47e0*/  LDCU.64 UR8, c[0x0][0x358] ;  /* 0x00006b00ff0877ac */ /* 0x000e620008000a00 */
[----:B------:R-:W-:Y:S03]  /*47f0*/  IMAD.MOV.U32 R234, RZ, RZ, 0x1 ;  /* 0x00000001ffea7424 */ /* 0x000fe600078e00ff */
[----:B------:R-:W-:Y:S05]  /*4800*/  PLOP3.LUT P1, PT, PT, PT, UP2, 0x80, 0x8 ;  /* 0x000000000008781c */ /* 0x000fea0003f2f028 */
[----:B------:R-:W2:Y:S01]  /*4810*/  @UP2 LDCU.64 UR4, c[0x0][0x888] ;  /* 0x00011100ff0427ac */ /* 0x000ea20008000a00 */
[----:B------:R-:W-:Y:S07]  /*4820*/  @UP2 UIMAD UR7, UR36, UR42, URZ ;  /* 0x0000002a240722a4 */ /* 0x000fee000f8e02ff */
[----:B------:R-:W-:Y:S01]  /*4830*/  @!P1 PRMT R234, R0, 0x7610, R234 ;  /* 0x0000761000ea9816 */ /* 0x000fe200000000ea */
[----:B--2---:R-:W-:Y:S06]  /*4840*/  @UP2 UIMAD.WIDE UR4, UR7, 0x4, UR4 ;  /* 0x00000004070428a5 */ /* 0x004fec000f8e0204 */
[----:B------:R-:W-:Y:S01]  /*4850*/  IMAD.U32 R2, RZ, RZ, UR4 ;  /* 0x00000004ff027e24 */ /* 0x000fe2000f8e00ff */
[----:B------:R-:W-:Y:S04]  /*4860*/  MOV R3, UR5 ;  /* 0x0000000500037c02 */ /* 0x000fe80008000f00 */
[----:B------:R-:W2:Y:S01]  /*4870*/  @!UP2 LDCU UR4, c[0x0][0x880] ;  /* 0x00011000ff04a7ac */ /* 0x000ea20008000800 */
[----:B-1---5:R4:W5:Y:S02]  /*4880*/  @P1 LDG.E R121, desc[UR8][R2.64] ;  /* 0x0000000802791981 */ /* 0x022964000c1e1900 */
[----:B--2-4-:R-:W-:Y:S07]  /*4890*/  @!P1 IMAD.U32 R121, RZ, RZ, UR4 ;  /* 0x00000004ff799e24 */ /* 0x014fee000f8e00ff */
.L_x_80:
[----:B-----5:R-:W-:Y:S01]  /*48a0*/  @!P0 FSETP.EQ.AND P1, PT, R121, RZ, PT ;  /* 0x000000ff7900820b */ /* 0x020fe20003f22000 */
[----:B------:R-:W-:Y:S01]  /*48b0*/  @!UPT UIADD3 URZ, UPT, UPT, URZ, URZ, URZ ;  /* 0x000000fffffff290 */ /* 0x000fe2000fffe0ff */
[----:B------:R-:W-:Y:S11]  /*48c0*/  @!P0 BRA `(.L_x_81) ;  /* 0x0000000000148947 */ /* 0x000ff60003800000 */
[----:B------:R-:W-:Y:S02]  /*48d0*/  LOP3.LUT P0, RZ, R234, 0xff, RZ, 0xc0, !PT ;  /* 0x000000ffeaff7812 */ /* 0x000fe4000780c0ff */
[----:B------:R-:W-:Y:S04]  /*48e0*/  PLOP3.LUT P1, PT, PT, PT, UP2, 0x80, 0x8 ;  /* 0x000000000008781c */ /* 0x000fe80003f2f028 */
[----:B------:R-:W-:Y:S07]  /*48f0*/  PLOP3.LUT P1, PT, P1, PT, PT, 0x8, 0x80 ;  /* 0x000000000080781c */ /* 0x000fee0000f2e170 */
[----:B------:R-:W-:Y:S11]  /*4900*/  @P0 FSETP.EQ.AND P1, PT, R121, RZ, PT ;  /* 0x000000ff7900020b */ /* 0x000ff60003f22000 */
[----:B------:R-:W-:Y:S02]  /*4910*/  @!UPT UIADD3 URZ, UPT, UPT, URZ, URZ, URZ ;  /* 0x000000fffffff290 */ /* 0x000fe4000fffe0ff */
.L_x_81:
[----:B------:R-:W-:Y:S01]  /*4920*/  ULEA UR5, UR30, UR6, 0x3 ;  /* 0x000000061e057291 */ /* 0x000fe2000f8e18ff */
[----:B-1----:R-:W-:Y:S02]  /*4930*/  SHF.L.U32 R0, R11, 0x1f, RZ ;  /* 0x0000001f0b007819 */ /* 0x002fe400000006ff */
[----:B------:R-:W-:Y:S01]  /*4940*/  ELECT P0, URZ, PT ;  /* 0x0000000000ff782f */ /* 0x000fe20003800000 */
[----:B------:R-:W-:Y:S05]  /*4950*/  VIADD R10, R10, 0x1 ;  /* 0x000000010a0a7836 */ /* 0x000fea0000000000 */
[----:B------:R-:W1:Y:S02]  /*4960*/  SYNCS.PHASECHK.TRANS64.TRYWAIT P2, [UR5+0xc0], R0 ;  /* 0x0000c000ff0075a7 */ /* 0x000e640008041105 */
[----:B-1----:R-:W-:Y:S05]  /*4970*/  @!P2 BRA `(.L_x_82) ;  /* 0x0000004c00c0a947 */ /* 0x002fea0003800000 */
.L_x_160:
[----:B------:R-:W-:Y:S01]  /*4980*/  UIADD3 UR33, UPT, UPT, UR5, 0xb0, URZ ;  /* 0x000000b005217890 */ /* 0x000fe2000fffe0ff */
[----:B------:R-:W-:Y:S01]  /*4990*/  PLOP3.LUT P0, PT, P1, P0, PT, 0xf2, 0x2f ;  /* 0x00000000002f781c */ /* 0x000fe20000f01e72 */
[----:B------:R-:W-:Y:S01]  /*49a0*/  UMOV UR40, 0x0 ;  /* 0x0000000000287882 */ /* 0x000fe20000000000 */
[----:B------:R-:W-:Y:S01]  /*49b0*/  UMOV UR41, 0x10000000 ;  /* 0x1000000000297882 */ /* 0x000fe20000000000 */
[----:B------:R-:W-:Y:S01]  /*49c0*/  UMOV UR12, UR36 ;  /* 0x00000024000c7c82 */ /* 0x000fe20008000000 */
[----:B------:R-:W-:Y:S01]  /*49d0*/  UMOV UR20, UR36 ;  /* 0x0000002400147c82 */ /* 0x000fe20008000000 */
[----:B------:R-:W-:Y:S01]  /*49e0*/  UMOV UR28, UR36 ;  /* 0x00000024001c7c82 */ /* 0x000fe20008000000 */
[----:B------:R-:W-:Y:S01]  /*49f0*/  UMOV UR9, UR33 ;  /* 0x0000002100097c82 */ /* 0x000fe20008000000 */
[----:B------:R-:W-:Y:S01]  /*4a00*/  UMOV UR17, UR33 ;  /* 0x0000002100117c82 */ /* 0x000fe20008000000 */
[----:B------:R-:W-:Y:S01]  /*4a10*/  UMOV UR25, UR33 ;  /* 0x0000002100197c82 */ /* 0x000fe20008000000 */
[C---:B------:R-:W-:Y:S04]  /*4a20*/  ISETP.NE.AND P1, PT, R10.reuse, 0x2, PT ;  /* 0x000000020a00780c */ /* 0x040fe80003f25270 */
[----:B------:R-:W-:Y:S01]  /*4a30*/  VOTEU.ALL UP0, P0 ;  /* 0x0000000000ff7886 */ /* 0x000fe20000000000 */
[----:B-1----:R-:W-:Y:S02]  /*4a40*/  SEL R0, RZ, 0x1, P1 ;  /* 0x00000001ff007807 */ /* 0x002fe40000800000 */
[----:B------:R-:W-:Y:S02]  /*4a50*/  SEL R10, R10, RZ, P1 ;  /* 0x000000ff0a0a7207 */ /* 0x000fe40000800000 */
[----:B------:R-:W-:Y:S01]  /*4a60*/  @!UP0 UIADD3 UR38, UP1, UPT, UR54, 0x580, URZ ;  /* 0x0000058036268890 */ /* 0x000fe2000ff3e0ff */
[----:B------:R-:W-:Y:S01]  /*4a70*/  LOP3.LUT R9, R9, R0, RZ, 0x3c, !PT ;  /* 0x0000000009097212 */ /* 0x000fe200078e3cff */
[----:B------:R-:W-:Y:S02]  /*4a80*/  @!UP0 UIMAD UR4, UR30, 0x7000, UR6 ;  /* 0x000070001e0488a4 */ /* 0x000fe4000f8e0206 */
[----:B------:R-:W-:Y:S02]  /*4a90*/  @!UP0 UIADD3.X UR39, UPT, UPT, URZ, UR55, URZ, UP1, !UPT ;  /* 0x00000037ff278290 */ /* 0x000fe40008ffe4ff */
[----:B------:R-:W-:Y:S02]  /*4aa0*/  @!UP0 USHF.L.U32 UR35, UR46, 0x7, URZ ;  /* 0x000000072e238899 */ /* 0x000fe400080006ff */
[----:B------:R-:W-:Y:S02]  /*4ab0*/  @!UP0 UIMAD UR34, UR47, 0x70, URZ ;  /* 0x000000702f2288a4 */ /* 0x000fe4000f8e02ff */
[----:B------:R-:W-:Y:S01]  /*4ac0*/  @!UP0 UIADD3 UR32, UPT, UPT, UR4, 0x200, URZ ;  /* 0x0000020004208890 */ /* 0x000fe2000fffe0ff */
[----:B------:R-:W-:Y:S01]  /*4ad0*/  VOTEU.ALL UP1, P0 ;  /* 0x0000000000ff7886 */ /* 0x000fe20000020000 */
[----:B------:R-:W-:Y:S02]  /*4ae0*/  @!UP0 UIADD3 UR10, UPT, UPT, UR34, 0x10, URZ ;  /* 0x00000010220a8890 */ /* 0x000fe4000fffe0ff */
[----:B------:R-:W-:Y:S01]  /*4af0*/  @!UP0 UIADD3 UR8, UPT, UPT, UR4, 0x1200, URZ ;  /* 0x0000120004088890 */ /* 0x000fe2000fffe0ff */
[----:B------:R-:W-:Y:S01]  /*4b00*/  UMOV UR11, UR35 ;  /* 0x00000023000b7c82 */ /* 0x000fe20008000000 */
[----:B------:R-:W-:Y:S03]  /*4b10*/  @!UP0 UIADD3 UR18, UPT, UPT, UR34, 0x20, URZ ;  /* 0x0000002022128890 */ /* 0x000fe6000fffe0ff */
[----:B------:R1:W-:Y:S01]  /*4b20*/  @!UP1 UTMALDG.3D [UR32], [UR38], desc[UR40] ;  /* 0x00002820260095b4 */ /* 0x0003e20008011000 */
[----:B------:R-:W-:Y:S01]  /*4b30*/  VOTEU.ALL UP1, P0 ;  /* 0x0000000000ff7886 */ /* 0x000fe20000020000 */
[----:B------:R-:W-:Y:S01]  /*4b40*/  @!UP0 UIADD3 UR16, UPT, UPT, UR4, 0x2200, URZ ;  /* 0x0000220004108890 */ /* 0x000fe2000fffe0ff */
[----:B------:R-:W-:Y:S01]  /*4b50*/  UMOV UR19, UR35 ;  /* 0x0000002300137c82 */ /* 0x000fe20008000000 */
[----:B------:R-:W-:Y:S02]  /*4b60*/  @!UP0 UIADD3 UR26, UPT, UPT, UR34, 0x30, URZ ;  /* 0x00000030221a8890 */ /* 0x000fe4000fffe0ff */
[----:B------:R-:W-:Y:S01]  /*4b70*/  @!UP0 UIADD3 UR24, UPT, UPT, UR4, 0x3200, URZ ;  /* 0x0000320004188890 */ /* 0x000fe2000fffe0ff */
[----:B------:R2:W-:Y:S01]  /*4b80*/  @!UP1 UTMALDG.3D [UR8], [UR38], desc[UR40] ;  /* 0x00002808260095b4 */ /* 0x0005e20008011000 */
[----:B------:R-:W-:Y:S01]  /*4b90*/  VOTEU.ALL UP1, P0 ;  /* 0x0000000000ff7886 */ /* 0x000fe20000020000 */
[----:B------:R-:W-:Y:S01]  /*4ba0*/  UMOV UR27, UR35 ;  /* 0x00000023001b7c82 */ /* 0x000fe20008000000 */
[----:B------:R-:W-:Y:S02]  /*4bb0*/  UIADD3 UR47, UPT, UPT, UR13, UR60, URZ ;  /* 0x0000003c0d2f7290 */ /* 0x000fe4000fffe0ff */
[----:B------:R-:W-:Y:S01]  /*4bc0*/  UIADD3 UR46, UPT, UPT, UR14, UR61, URZ ;  /* 0x0000003d0e2e7290 */ /* 0x000fe2000fffe0ff */
[----:B------:R4:W-:Y:S01]  /*4bd0*/  @!UP1 UTMALDG.3D [UR16], [UR38], desc[UR40] ;  /* 0x00002810260095b4 */ /* 0x0009e20008011000 */
[----:B------:R-:W-:Y:S05]  /*4be0*/  VOTEU.ALL UP1, P0 ;  /* 0x0000000000ff7886 */ /* 0x000fea0000020000 */
[----:B------:R-:W-:Y:S01]  /*4bf0*/  @!UP1 UTMALDG.3D [UR24], [UR38], desc[UR40] ;  /* 0x00002818260095b4 */ /* 0x000fe20008011000 */
[----:B------:R-:W-:Y:S01]  /*4c00*/  VOTEU.ALL UP1, P0 ;  /* 0x0000000000ff7886 */ /* 0x000fe20000020000 */
[----:B-1----:R-:W-:Y:S01]  /*4c10*/  UMOV UR36, UR31 ;  /* 0x0000001f00247c82 */ /* 0x002fe20008000000 */
[----:B--2---:R-:W-:Y:S02]  /*4c20*/  @!UP0 UIADD3 UR10, UPT, UPT, UR34, 0x40, URZ ;  /* 0x00000040220a8890 */ /* 0x004fe4000fffe0ff */
[----:B------:R-:W-:Y:S02]  /*4c30*/  @!UP0 UIADD3 UR8, UPT, UPT, UR4, 0x4200, URZ ;  /* 0x0000420004088890 */ /* 0x000fe4000fffe0ff */
[----:B----4-:R-:W-:Y:S02]  /*4c40*/  @!UP0 UIADD3 UR18, UPT, UPT, UR34, 0x50, URZ ;  /* 0x0000005022128890 */ /* 0x010fe4000fffe0ff */
[----:B------:R-:W-:Y:S05]  /*4c50*/  @!UP0 UIADD3 UR16, UPT, UPT, UR4, 0x5200, URZ ;  /* 0x0000520004108890 */ /* 0x000fea000fffe0ff */
[----:B------:R1:W-:Y:S01]  /*4c60*/  @!UP1 UTMALDG.3D [UR8], [UR38], desc[UR40] ;  /* 0x00002808260095b4 */ /* 0x0003e20008011000 */
[----:B------:R-:W-:Y:S02]  /*4c70*/  UPLOP3.LUT UP1, UPT, UPT, UPT, UPT, 0x80, 0x8 ;  /* 0x000000000008789c */ /* 0x000fe40003f2f070 */
[----:B-1----:R-:W-:Y:S02]  /*4c80*/  @!UP0 UIADD3 UR10, UPT, UPT, UR34, 0x60, URZ ;  /* 0x00000060220a8890 */ /* 0x002fe4000fffe0ff */
[----:B------:R-:W-:Y:S01]  /*4c90*/  @!UP0 UIADD3 UR8, UPT, UPT, UR4, 0x6200, URZ ;  /* 0x0000620004088890 */ /* 0x000fe2000fffe0ff */
[----:B------:R-:W-:Y:S01]  /*4ca0*/  VOTEU.ALL UP0, P0 ;  /* 0x0000000000ff7886 */ /* 0x000fe20000000000 */
[----:B------:R-:W-:Y:S04]  /*4cb0*/  UIADD3 UR4, UPT, UPT, UR30, 0x1, URZ ;  /* 0x000000011e047890 */ /* 0x000fe8000fffe0ff */
[----:B------:R2:W-:Y:S01]  /*4cc0*/  @!UP0 UTMALDG.3D [UR16], [UR38], desc[UR40] ;  /* 0x00002810260085b4 */ /* 0x0005e20008011000 */
[----:B------:R-:W-:Y:S04]  /*4cd0*/  UISETP.NE.AND UP0, UPT, UR4, 0x2, UPT ;  /* 0x000000020400788c */ /* 0x000fe8000bf05270 */
[----:B------:R-:W-:Y:S02]  /*4ce0*/  USEL UR7, URZ, 0x1, UP0 ;  /* 0x00000001ff077887 */ /* 0x000fe40008000000 */
[----:B------:R-:W-:Y:S02]  /*4cf0*/  USEL UR30, UR4, URZ, UP0 ;  /* 0x000000ff041e7287 */ /* 0x000fe40008000000 */
[----:B------:R-:W-:Y:S01]  /*4d00*/  VOTEU.ALL UP0, P0 ;  /* 0x0000000000ff7886 */ /* 0x000fe20000000000 */
[----:B------:R-:W-:Y:S01]  /*4d10*/  UPRMT UR4, UR15, 0x654, UR33 ;  /* 0x000006540f047896 */ /* 0x000fe20008000021 */
[----:B------:R-:W-:Y:S03]  /*4d20*/  LOP3.LUT R11, R11, UR7, RZ, 0x3c, !PT ;  /* 0x000000070b0b7c12 */ /* 0x000fe6000f8e3cff */
[----:B------:R2:W-:Y:S01]  /*4d30*/  @!UP0 UTMALDG.3D [UR8], [UR38], desc[UR40] ;  /* 0x00002808260085b4 */ /* 0x0005e20008011000 */
[----:B------:R2:W-:Y:S04]  /*4d40*/  @!P0 SYNCS.ARRIVE.TRANS64.RED.A0TR RZ, [UR5+0xb0], R8 ;  /* 0x0000b008ffff89a7 */ /* 0x0005e80008300405 */
[----:B------:R-:W-:Y:S01]  /*4d50*/  SYNCS.ARRIVE.TRANS64.RED.A1T0 RZ, [UR4], RZ ;  /* 0x000000ffffff79a7 */ /* 0x000fe20008100404 */
[----:B------:R-:W-:Y:S05]  /*4d60*/  BRA.U UP3, `(.L_x_83) ;  /* 0xfffffff103f47547 */ /* 0x000fea000b83ffff */
[----:B------:R-:W-:Y:S01]  /*4d70*/  UIADD3 UR6, UPT, UPT, UR6, 0xc0, URZ ;  /* 0x000000c006067890 */ /* 0x000fe2000fffe0ff */
[----:B------:R-:W-:-:S03]  /*4d80*/  SHF.L.U32 R2, R11, 0x1f, RZ ;  /* 0x0000001f0b027819 */ /* 0x000fc600000006ff */
[----:B------:R-:W-:-:S09]  /*4d90*/  ULEA UR4, UR30, UR6, 0x3 ;  /* 0x000000061e047291 */ /* 0x000fd2000f8e18ff */
[----:B------:R-:W1:Y:S02]  /*4da0*/  SYNCS.PHASECHK.TRANS64.TRYWAIT P0, [UR4], R2 ;  /* 0x00000002ff0075a7 */ /* 0x000e640008001104 */
[----:B-1----:R-:W-:Y:S05]  /*4db0*/  @!P0 BRA `(.L_x_84) ;  /* 0x0000004800c88947 */ /* 0x002fea0003800000 */
.L_x_162:
[----:B------:R-:W-:-:S04]  /*4dc0*/  UIADD3 UR4, UPT, UPT, UR30, 0x1, URZ ;  /* 0x000000011e047890 */ /* 0x000fc8000fffe0ff */
[----:B------:R-:W-:-:S04]  /*4dd0*/  UISETP.NE.AND UP0, UPT, UR4, 0x2, UPT ;  /* 0x000000020400788c */ /* 0x000fc8000bf05270 */
[----:B------:R-:W-:Y:S02]  /*4de0*/  USEL UR5, URZ, 0x1, UP0 ;  /* 0x00000001ff057887 */ /* 0x000fe40008000000 */
[----:B------:R-:W-:-:S04]  /*4df0*/  USEL UR4, UR4, URZ, UP0 ;  /* 0x000000ff04047287 */ /* 0x000fc80008000000 */
[----:B------:R-:W-:Y:S01]  /*4e00*/  ULEA UR4, UR4, UR6, 0x3 ;  /* 0x0000000604047291 */ /* 0x000fe2000f8e18ff */
[----:B-1----:R-:W-:-:S04]  /*4e10*/  LOP3.LUT R2, R11, UR5, RZ, 0x3c, !PT ;  /* 0x000000050b027c12 */ /* 0x002fc8000f8e3cff */
[----:B------:R-:W-:Y:S01]  /*4e20*/  SHF.L.U32 R2, R2, 0x1f, RZ ;  /* 0x0000001f02027819 */ /* 0x000fe200000006ff */
[----:B------:R-:W-:-:S07]  /*4e30*/  IMAD.U32 R0, RZ, RZ, UR4 ;  /* 0x00000004ff007e24 */ /* 0x000fce000f8e00ff */
.L_x_85:
[----:B-1----:R1:W4:Y:S02]  /*4e40*/  SYNCS.PHASECHK.TRANS64.TRYWAIT P0, [R0+URZ], R2 ;  /* 0x00000002000075a7 */ /* 0x00232400080011ff */
[----:B----4-:R-:W-:Y:S05]  /*4e50*/  @!P0 NANOSLEEP.SYNCS 0x989680 ;  /* 0x009896800000895d */ /* 0x010fea0003900000 */
[----:B------:R-:W4:Y:S02]  /*4e60*/  @!P0 SYNCS.PHASECHK.TRANS64 P0, [R0+URZ], R2 ;  /* 0x00000002000085a7 */ /* 0x000f2400080010ff */
[----:B--234-:R-:W-:Y:S05]  /*4e70*/  @P0 EXIT ;  /* 0x000000000000094d */ /* 0x01cfea0003800000 */
[----:B------:R-:W-:Y:S05]  /*4e80*/  BRA `(.L_x_85) ;  /* 0xfffffffc00ec7947 */ /* 0x000fea000383ffff */
.L_x_75:
[----:B------:R-:W-:-:S06]  /*4e90*/  UISETP.GE.AND UP0, UPT, UR18, 0x4, UPT ;  /* 0x000000041200788c */ /* 0x000fcc000bf06270 */
[----:B------:R-:W-:-:S13]  /*4ea0*/  PLOP3.LUT P0, PT, PT, PT, UP0, 0x80, 0x8 ;  /* 0x000000000008781c */ /* 0x000fda0003f0f008 */
[----:B-1----:R-:W-:Y:S05]  /*4eb0*/  @!P0 EXIT ;  /* 0x000000000000894d */ /* 0x002fea0003800000 */
[----:B------:R-:W-:Y:S01]  /*4ec0*/  BAR.SYNC.DEFER_BLOCKING 0x6, 0xa0 ;  /* 0x0182800000007b1d */ /* 0x000fe20000010000 */
[----:B------:R-:W-:-:S05]  /*4ed0*/  IMAD.U32 R2, R2, 0x10000, RZ ;  /* 0x0001000002027824 */ /* 0x000fca00078e00ff */
[----:B------:R-:W-:Y:S02]  /*4ee0*/  UMOV UR4, 0x400 ;  /* 0x0000040000047882 */ /* 0x000fe40000000000 */
[----:B------:R-:W1:Y:S01]  /*4ef0*/  LDC.64 R230, c[0x0][0x888] ;  /* 0x00022200ffe67b82 */ /* 0x000e620000000a00 */
[----:B------:R-:W-:Y:S01]  /*4f00*/  ULEA UR4, UR15, UR4, 0x18 ;  /* 0x000000040f047291 */ /* 0x000fe2000f8ec0ff */
[----:B------:R-:W-:Y:S01]  /*4f10*/  LOP3.LUT R2, R2, 0x600000, RZ, 0xc0, !PT ;  /* 0x0060000002027812 */ /* 0x000fe200078ec0ff */
[----:B------:R-:W2:Y:S01]  /*4f20*/  LDCU UR42, c[0x0][0xb0c] ;  /* 0x00016180ff2a77ac */ /* 0x000ea20008000800 */
[----:B------:R-:W3:Y:S04]  /*4f30*/  LDCU UR39, c[0x0][0xb30] ;  /* 0x00016600ff2777ac */ /* 0x000ee80008000800 */
[----:B------:R-:W4:Y:S01]  /*4f40*/  LDC.64 R232, c[0x0][0x890] ;  /* 0x00022400ffe87b82 */ /* 0x000f220000000a00 */
[----:B------:R-:W1:Y:S01]  /*4f50*/  LDCU.64 UR62, c[0x0][0x888] ;  /* 0x00011100ff3e77ac */ /* 0x000e620008000a00 */
[----:B------:R-:W1:Y:S06]  /*4f60*/  LDCU.64 UR40, c[0x0][0xb28] ;  /* 0x00016500ff2877ac */ /* 0x000e6c0008000a00 */
[----:B------:R-:W1:Y:S01]  /*4f70*/  LDC.64 R228, c[0x0][0x8b0] ;  /* 0x00022c00ffe47b82 */ /* 0x000e620000000a00 */
[----:B------:R-:W2:Y:S01]  /*4f80*/  LDS R0, [UR4+0x190] ;  /* 0x00019004ff007984 */ /* 0x000ea20008000800 */
[----:B------:R-:W1:Y:S01]  /*4f90*/  LDCU.128 UR56, c[0x0][0xb10] ;  /* 0x00016200ff3877ac */ /* 0x000e620008000c00 */
[----:B------:R-:W-:Y:S01]  /*4fa0*/  UMOV UR53, 0x1 ;  /* 0x0000000100357882 */ /* 0x000fe20000000000 */
[----:B------:R-:W-:Y:S01]  /*4fb0*/  UMOV UR44, URZ ;  /* 0x000000ff002c7c82 */ /* 0x000fe20008000000 */
[----:B------:R-:W-:Y:S01]  /*4fc0*/  UMOV UR52, URZ ;  /* 0x000000ff00347c82 */ /* 0x000fe20008000000 */
[----:B------:R-:W-:Y:S01]  /*4fd0*/  UMOV UR18, URZ ;  /* 0x000000ff00127c82 */ /* 0x000fe20008000000 */
[----:B------:R-:W-:Y:S01]  /*4fe0*/  UMOV UR51, URZ ;  /* 0x000000ff00337c82 */ /* 0x000fe20008000000 */
[----:B------:R-:W-:Y:S01]  /*4ff0*/  UMOV UR43, URZ ;  /* 0x000000ff002b7c82 */ /* 0x000fe20008000000 */
[----:B------:R-:W-:Y:S01]  /*5000*/  UMOV UR50, URZ ;  /* 0x000000ff00327c82 */ /* 0x000fe20008000000 */
[----:B------:R-:W-:Y:S01]  /*5010*/  UMOV UR49, URZ ;  /* 0x000000ff00317c82 */ /* 0x000fe20008000000 */
[----:B--234-:R-:W-:-:S07]  /*5020*/  IADD3 R2, PT, PT, R0, R2, RZ ;  /* 0x0000000200027210 */ /* 0x01cfce0007ffe0ff */
.L_x_111:
[----:B--2---:R-:W2:Y:S01]  /*5030*/  S2UR UR45, SR_CgaCtaId ;  /* 0x00000000002d79c3 */ /* 0x004ea20000008800 */
[----:B------:R-:W-:Y:S01]  /*5040*/  UMOV UR4, 0x400 ;  /* 0x0000040000047882 */ /* 0x000fe20000000000 */
[----:B------:R-:W-:Y:S04]  /*5050*/  MOV R3, UR51 ;  /* 0x0000003300037c02 */ /* 0x000fe80008000f00 */
[----:B------:R-:W-:Y:S01]  /*5060*/  SHF.L.U32 R3, R3, 0x1f, RZ ;  /* 0x0000001f03037819 */ /* 0x000fe200000006ff */
[----:B--2---:R-:W-:Y:S04]  /*5070*/  ULEA UR45, UR45, UR4, 0x18 ;  /* 0x000000042d2d7291 */ /* 0x004fe8000f8ec0ff */
[----:B------:R-:W-:Y:S09]  /*5080*/  ULEA UR4, UR18, UR45, 0x3 ;  /* 0x0000002d12047291 */ /* 0x000ff2000f8e18ff */
[----:B------:R-:W2:Y:S02]  /*5090*/  SYNCS.PHASECHK.TRANS64.TRYWAIT P0, [UR4+0xe0], R3 ;  /* 0x0000e003ff0075a7 */ /* 0x000ea40008001104 */
[----:B-12---:R-:W-:Y:S05]  /*50a0*/  @!P0 BRA `(.L_x_86) ;  /* 0x0000004800248947 */ /* 0x006fea0003800000 */
.L_x_164:
[----:B------:R-:W-:Y:S02]  /*50b0*/  ULEA UR5, UR18, UR45, 0x4 ;  /* 0x0000002d12057291 */ /* 0x000fe4000f8e20ff */
[----:B------:R-:W-:Y:S01]  /*50c0*/  UIADD3 UR4, UPT, UPT, UR4, 0xf0, URZ ;  /* 0x000000f004047890 */ /* 0x000fe2000fffe0ff */
[----:B------:R-:W3:Y:S03]  /*50d0*/  LDCU UR10, c[0x0][0xb24] ;  /* 0x00016480ff0a77ac */ /* 0x000ee60008000800 */
[----:B------:R-:W-:Y:S03]  /*50e0*/  UPRMT UR4, URZ, 0x654, UR4 ;  /* 0x00000654ff047896 */ /* 0x000fe60008000004 */
[----:B------:R-:W4:Y:S01]  /*50f0*/  LDS.128 R4, [UR5+0x170] ;  /* 0x00017005ff047984 */ /* 0x000f220008000c00 */
[----:B------:R-:W-:Y:S01]  /*5100*/  @!PT LDS RZ, [RZ] ;  /* 0x00000000fffff984 */ /* 0x000fe20000000800 */
[----:B------:R-:W-:Y:S01]  /*5110*/  @!PT LDS RZ, [RZ] ;  /* 0x00000000fffff984 */ /* 0x000fe20000000800 */
[----:B------:R-:W-:Y:S01]  /*5120*/  @!PT LDS RZ, [RZ] ;  /* 0x00000000fffff984 */ /* 0x000fe20000000800 */
[----:B------:R-:W-:Y:S01]  /*5130*/  @!PT LDS RZ, [RZ] ;  /* 0x00000000fffff984 */ /* 0x000fe20000000800 */
[----:B------:R1:W-:Y:S07]  /*5140*/  MEMBAR.ALL.CTA ;  /* 0x0000000000007992 */ /* 0x0003ee0000008000 */
[----:B-1----:R-:W1:Y:S02]  /*5150*/  FENCE.VIEW.ASYNC.S ;  /* 0x00000000000073c6 */ /* 0x002e640000000000 */
[----:B-1----:R-:W-:Y:S01]  /*5160*/  SYNCS.ARRIVE.TRANS64.RED.A1T0 RZ, [UR4], RZ ;  /* 0x000000ffffff79a7 */ /* 0x002fe20008100404 */
[----:B----4-:R-:W-:Y:S11]  /*5170*/  LOP3.LUT P0, RZ, R6, 0x1, RZ, 0xc0, !PT ;  /* 0x0000000106ff7812 */ /* 0x010ff6000780c0ff */
[----:B------:R-:W-:Y:S02]  /*5180*/  @!UPT UIADD3 URZ, UPT, UPT, URZ, URZ, URZ ;  /* 0x000000fffffff290 */ /* 0x000fe4000fffe0ff */
[----:B------:R-:W-:Y:S01]  /*5190*/  VOTEU.ANY UP0, P0 ;  /* 0x0000000000ff7886 */ /* 0x000fe20000000100 */
[----:B------:R-:W-:Y:S01]  /*51a0*/  PLOP3.LUT P3, PT, PT, PT, UP0, 0x80, 0x8 ;  /* 0x000000000008781c */ /* 0x000fe20003f6f008 */
[----:B------:R-:W-:Y:S01]  /*51b0*/  UP2UR UR54, UPR, URZ, 0x1 ;  /* 0x00000001ff367883 */ /* 0x000fe20008000000 */
[----:B------:R-:W-:Y:S02]  /*51c0*/  PLOP3.LUT P1, PT, PT, PT, UP0, 0x80, 0x8 ;  /* 0x000000000008781c */ /* 0x000fe40003f2f008 */
[----:B------:R-:W-:Y:S02]  /*51d0*/  PLOP3.LUT P2, PT, PT, PT, UP0, 0x80, 0x8 ;  /* 0x000000000008781c */ /* 0x000fe40003f4f008 */
[----:B------:R-:W-:Y:S01]  /*51e0*/  PLOP3.LUT P0, PT, PT, PT, UP0, 0x80, 0x8 ;  /* 0x000000000008781c */ /* 0x000fe20003f0f008 */
[----:B---3--:R-:W-:Y:S06]  /*51f0*/  UISETP.GE.AND UP0, UPT, UR10, 0x1, UPT ;  /* 0x000000010a00788c */ /* 0x008fec000bf06270 */
[----:B--2---:R-:W-:Y:S02]  /*5200*/  @P3 MOV R3, R4 ;  /* 0x0000000400033202 */ /* 0x004fe40000000f00 */
[----:B------:R-:W-:Y:S02]  /*5210*/  @P1 LOP3.LUT R0, R5, 0xffff, RZ, 0xc0, !PT ;  /* 0x0000ffff05001812 */ /* 0x000fe400078ec0ff */
[----:B------:R-:W-:Y:S02]  /*5220*/  @P2 R2UR UR38, R3 ;  /* 0x00000000032622ca */ /* 0x000fe400000e0000 */
[----:B------:R-:W-:Y:S01]  /*5230*/  @P0 R2UR UR37, R0 ;  /* 0x00000000002502ca */ /* 0x000fe200000e0000 */
[----:B------:R-:W-:Y:S03]  /*5240*/  @!UPT UIADD3 URZ, UPT, UPT, URZ, URZ, URZ ;  /* 0x000000fffffff290 */ /* 0x000fe6000fffe0ff */
[----:B------:R-:W-:Y:S11]  /*5250*/  BRA.U !UP0, `(.L_x_87) ;  /* 0x0000000108cc7547 */ /* 0x000ff6000b800000 */
[----:B------:R-:W1:Y:S01]  /*5260*/  LDCU UR6, c[0x0][0xb20] ;  /* 0x00016400ff0677ac */ /* 0x000e620008000800 */
[----:B------:R-:W2:Y:S01]  /*5270*/  LDCU UR7, c[0x0][0x370] ;  /* 0x00006e00ff0777ac */ /* 0x000ea20008000800 */
[----:B------:R-:W3:Y:S01]  /*5280*/  LDCU UR4, c[0x0][0x374] ;  /* 0x00006e80ff0477ac */ /* 0x000ee20008000800 */
[----:B------:R-:W-:Y:S02]  /*5290*/  UISETP.NE.AND UP0, UPT, UR58, 0x1, UPT ;  /* 0x000000013a00788c */ /* 0x000fe4000bf05270 */
[----:B------:R-:W-:Y:S02]  /*52a0*/  UIMAD.WIDE.U32 UR12, UR37, UR59, URZ ;  /* 0x0000003b250c72a5 */ /* 0x000fe4000f8e00ff */
[----:B------:R-:W-:Y:S02]  /*52b0*/  UISETP.NE.AND UP1, UPT, UR42, 0x1, UPT ;  /* 0x000000012a00788c */ /* 0x000fe4000bf25270 */
[----:B------:R-:W-:Y:S02]  /*52c0*/  UISETP.NE.AND UP2, UPT, UR10, 0x1, UPT ;  /* 0x000000010a00788c */ /* 0x000fe4000bf45270 */
[----:B------:R-:W-:Y:S02]  /*52d0*/  UIMAD.WIDE.U32 UR16, UR38, UR56, URZ ;  /* 0x00000038261072a5 */ /* 0x000fe4000f8e00ff */
[----:B--2---:R-:W-:Y:S02]  /*52e0*/  UIMAD.WIDE.U32 UR14, UR7, UR56, URZ ;  /* 0x00000038070e72a5 */ /* 0x004fe4000f8e00ff */
[----:B---3--:R-:W-:Y:S07]  /*52f0*/  UIMAD.WIDE.U32 UR8, UR4, UR59, URZ ;  /* 0x0000003b040872a5 */ /* 0x008fee000f8e00ff */
[----:B------:R-:W-:Y:S02]  /*5300*/  UMOV UR5, UR9 ;  /* 0x0000000900057c82 */ /* 0x000fe40008000000 */
[----:B-1----:R-:W-:Y:S03]  /*5310*/  @UP0 USHF.R.U32.HI UR4, URZ, UR6, UR5 ;  /* 0x00000006ff040299 */ /* 0x002fe60008011605 */
[----:B------:R-:W-:Y:S01]  /*5320*/  UMOV UR5, UR13 ;  /* 0x0000000d00057c82 */ /* 0x000fe20008000000 */
[----:B------:R-:W-:Y:S02]  /*5330*/  UIMAD.WIDE.U32 UR8, UR4, UR40, URZ ;  /* 0x00000028040872a5 */ /* 0x000fe4000f8e00ff */
[----:B------:R-:W-:Y:S03]  /*5340*/  USHF.R.U32.HI UR6, URZ, UR6, UR5 ;  /* 0x00000006ff067299 */ /* 0x000fe60008011605 */
[----:B------:R-:W-:Y:S01]  /*5350*/  UMOV UR5, UR15 ;  /* 0x0000000f00057c82 */ /* 0x000fe20008000000 */
[----:B------:R-:W-:Y:S02]  /*5360*/  USEL UR6, UR37, UR6, !UP0 ;  /* 0x0000000625067287 */ /* 0x000fe4000c000000 */
[----:B------:R-:W-:Y:S01]  /*5370*/  @UP1 USHF.R.U32.HI UR7, URZ, UR57, UR5 ;  /* 0x00000039ff071299 */ /* 0x000fe20008011605 */
[----:B------:R-:W-:Y:S02]  /*5380*/  UMOV UR8, UR9 ;  /* 0x0000000900087c82 */ /* 0x000fe40008000000 */
[----:B------:R-:W-:Y:S01]  /*5390*/  UMOV UR5, UR17 ;  /* 0x0000001100057c82 */ /* 0x000fe20008000000 */
[----:B------:R-:W-:Y:S02]  /*53a0*/  UIMAD.WIDE.U32 UR12, UR7, UR40, URZ ;  /* 0x00000028070c72a5 */ /* 0x000fe4000f8e00ff */
[----:B------:R-:W-:Y:S02]  /*53b0*/  @UP2 USHF.R.U32.HI UR4, URZ, UR41, UR8 ;  /* 0x00000029ff042299 */ /* 0x000fe40008011608 */
[----:B------:R-:W-:Y:S02]  /*53c0*/  USHF.R.U32.HI UR5, URZ, UR57, UR5 ;  /* 0x00000039ff057299 */ /* 0x000fe40008011605 */
[----:B------:R-:W-:Y:S02]  /*53d0*/  UIMAD UR4, UR10, UR4, URZ ;  /* 0x000000040a0472a4 */ /* 0x000fe4000f8e02ff */
[----:B------:R-:W-:Y:S02]  /*53e0*/  USEL UR5, UR38, UR5, !UP1 ;  /* 0x0000000526057287 */ /* 0x000fe4000c800000 */
[----:B------:R-:W-:Y:S01]  /*53f0*/  UISETP.GE.AND UP0, UPT, UR6, UR4, UPT ;  /* 0x000000040600728c */ /* 0x000fe2000bf06270 */
[----:B------:R-:W-:Y:S01]  /*5400*/  UMOV UR8, UR13 ;  /* 0x0000000d00087c82 */ /* 0x000fe20008000000 */
[----:B------:R-:W-:Y:S02]  /*5410*/  UIMAD.WIDE.U32 UR12, UR6, UR40, URZ ;  /* 0x00000028060c72a5 */ /* 0x000fe4000f8e00ff */
[----:B------:R-:W-:Y:S04]  /*5420*/  @UP2 USHF.R.U32.HI UR7, URZ, UR41, UR8 ;  /* 0x00000029ff072299 */ /* 0x000fe80008011608 */
[----:B------:R-:W-:Y:S01]  /*5430*/  UIMAD UR8, UR10, UR7, URZ ;  /* 0x000000070a0872a4 */ /* 0x000fe2000f8e02ff */
[----:B------:R-:W-:Y:S03]  /*5440*/  UMOV UR4, UR13 ;  /* 0x0000000d00047c82 */ /* 0x000fe60008000000 */
[----:B------:R-:W-:Y:S02]  /*5450*/  UISETP.GE.OR UP0, UPT, UR5, UR8, UP0 ;  /* 0x000000080500728c */ /* 0x000fe40008706670 */
[----:B------:R-:W-:Y:S02]  /*5460*/  USHF.R.U32.HI UR4, URZ, UR41, UR4 ;  /* 0x00000029ff047299 */ /* 0x000fe40008011604 */
[----:B------:R-:W-:Y:S02]  /*5470*/  UIMAD.WIDE.U32 UR8, UR5, UR40, URZ ;  /* 0x00000028050872a5 */ /* 0x000fe4000f8e00ff */
[----:B------:R-:W-:Y:S02]  /*5480*/  USEL UR12, UR6, UR4, !UP2 ;  /* 0x00000004060c7287 */ /* 0x000fe4000d000000 */
[----:B------:R-:W-:Y:S02]  /*5490*/  UIADD3 UR8, UPT, UPT, -UR5, URZ, URZ ;  /* 0x000000ff05087290 */ /* 0x000fe4000fffe1ff */
[----:B------:R-:W-:Y:S01]  /*54a0*/  UIADD3 UR11, UPT, UPT, -UR12, URZ, URZ ;  /* 0x000000ff0c0b7290 */ /* 0x000fe2000fffe1ff */
[----:B------:R-:W-:Y:S01]  /*54b0*/  @!UP0 UMOV UR4, UR9 ;  /* 0x0000000900048c82 */ /* 0x000fe20008000000 */
[----:B------:R-:W-:Y:S02]  /*54c0*/  UIADD3 UR9, UPT, UPT, -UR6, URZ, URZ ;  /* 0x000000ff06097290 */ /* 0x000fe4000fffe1ff */
[----:B------:R-:W-:Y:S02]  /*54d0*/  @!UP0 USHF.R.U32.HI UR4, URZ, UR41, UR4 ;  /* 0x00000029ff048299 */ /* 0x000fe40008011604 */
[----:B------:R-:W-:Y:S02]  /*54e0*/  UIMAD UR11, UR10, UR11, UR6 ;  /* 0x0000000b0a0b72a4 */ /* 0x000fe4000f8e0206 */
[----:B------:R-:W-:Y:S04]  /*54f0*/  @!UP0 USEL UR4, UR5, UR4, !UP2 ;  /* 0x0000000405048287 */ /* 0x000fe8000d000000 */
[----:B------:R-:W-:Y:S02]  /*5500*/  @!UP0 UIMAD UR11, UR7, UR11, UR4 ;  /* 0x0000000b070b82a4 */ /* 0x000fe4000f8e0204 */
[----:B------:R-:W-:Y:S02]  /*5510*/  @!UP0 UIADD3 UR12, UPT, UPT, UR12, -UR4, URZ ;  /* 0x800000040c0c8290 */ /* 0x000fe4000fffe0ff */
[----:B------:R-:W-:Y:S02]  /*5520*/  UIMAD UR7, UR42, UR8, UR38 ;  /* 0x000000082a0772a4 */ /* 0x000fe4000f8e0226 */
[----:B------:R-:W-:Y:S02]  /*5530*/  @!UP0 UIMAD UR6, UR12, UR10, UR5 ;  /* 0x0000000a0c0682a4 */ /* 0x000fe4000f8e0205 */
[----:B------:R-:W-:Y:S01]  /*5540*/  UIMAD UR4, UR58, UR9, UR37 ;  /* 0x000000093a0472a4 */ /* 0x000fe2000f8e0225 */
[----:B------:R-:W-:Y:S02]  /*5550*/  @!UP0 UMOV UR5, UR11 ;  /* 0x0000000b00058c82 */ /* 0x000fe40008000000 */
[----:B------:R-:W-:Y:S02]  /*5560*/  UIMAD UR38, UR5, UR42, UR7 ;  /* 0x0000002a052672a4 */ /* 0x000fe4000f8e0207 */
[----:B------:R-:W-:Y:S11]  /*5570*/  UIMAD UR37, UR6, UR58, UR4 ;  /* 0x0000003a062572a4 */ /* 0x000ff6000f8e0204 */
[----:B------:R-:W-:Y:S01]  /*5580*/  @!UPT UIADD3 URZ, UPT, UPT, URZ, URZ, URZ ;  /* 0x000000fffffff290 */ /* 0x000fe2000fffe0ff */
.L_x_87:
[----:B------:R-:W-:Y:S02]  /*5590*/  UISETP.NE.AND UP0, UPT, UR39, 0x1, UPT ;  /* 0x000000012700788c */ /* 0x000fe4000bf05270 */
[----:B------:R-:W-:Y:S02]  /*55a0*/  UISETP.NE.AND UP1, UPT, UR54, URZ, UPT ;  /* 0x000000ff3600728c */ /* 0x000fe4000bf25270 */
[----:B------:R-:W-:Y:S04]  /*55b0*/  UIADD3 UR48, UPT, UPT, UR18, 0x1, URZ ;  /* 0x0000000112307890 */ /* 0x000fe8000fffe0ff */
[----:B------:R-:W-:Y:S02]  /*55c0*/  PLOP3.LUT P1, PT, PT, PT, UP1, 0x80, 0x8 ;  /* 0x000000000008781c */ /* 0x000fe40003f2f018 */
[----:B------:R-:W-:Y:S01]  /*55d0*/  PLOP3.LUT P0, PT, PT, PT, UP1, 0x80, 0x8 ;  /* 0x000000000008781c */ /* 0x000fe20003f0f018 */
[----:B------:R-:W1:Y:S01]  /*55e0*/  @!UP0 LDCU.128 UR12, c[0x0][0xb10] ;  /* 0x00016200ff0c87ac */ /* 0x000e620008000c00 */
[----:B------:R-:W2:Y:S09]  /*55f0*/  @!UP0 LDCU UR5, c[0x0][0xb0c] ;  /* 0x00016180ff0587ac */ /* 0x000eb20008000800 */
[----:B------:R-:W-:Y:S01]  /*5600*/  @P1 SHF.R.U32.HI R4, RZ, 0x10, R5 ;  /* 0x00000010ff041819 */ /* 0x000fe20000011605 */
[----:B------:R-:W3:Y:S03]  /*5610*/  @!UP0 LDCU UR10, c[0x0][0xb20] ;  /* 0x00016400ff0a87ac */ /* 0x000ee60008000800 */
[----:B------:R-:W-:Y:S01]  /*5620*/  @P0 R2UR UR55, R4 ;  /* 0x00000000043702ca */ /* 0x000fe200000e0000 */
[----:B-1----:R-:W-:Y:S02]  /*5630*/  UIMAD.WIDE.U32 UR8, UR38, UR12, URZ ;  /* 0x0000000c260872a5 */ /* 0x002fe4000f8e00ff */
[----:B------:R-:W-:Y:S02]  /*5640*/  UIMAD.WIDE.U32 UR6, UR37, UR15, URZ ;  /* 0x0000000f250672a5 */ /* 0x000fe4000f8e00ff */
[----:B------:R-:W-:Y:S03]  /*5650*/  @!UP0 UISETP.NE.AND UP1, UPT, UR14, 0x1, UPT ;  /* 0x000000010e00888c */ /* 0x000fe6000bf25270 */
[----:B------:R-:W-:Y:S01]  /*5660*/  @!UP0 UMOV UR4, UR9 ;  /* 0x0000000900048c82 */ /* 0x000fe20008000000 */
[----:B--2---:R-:W-:Y:S02]  /*5670*/  @!UP0 UISETP.NE.AND UP2, UPT, UR5, 0x1, UPT ;  /* 0x000000010500888c */ /* 0x004fe4000bf45270 */
[----:B------:R-:W-:Y:S01]  /*5680*/  @!UP0 USHF.R.U32.HI UR4, URZ, UR13, UR4 ;  /* 0x0000000dff048299 */ /* 0x000fe20008011604 */
[----:B------:R-:W-:Y:S02]  /*5690*/  @!UP0 UMOV UR6, UR7 ;  /* 0x0000000700068c82 */ /* 0x000fe40008000000 */
[----:B---3--:R-:W-:Y:S02]  /*56a0*/  @!UP0 USHF.R.U32.HI UR6, URZ, UR10, UR6 ;  /* 0x0000000aff068299 */ /* 0x008fe40008011606 */
[----:B------:R-:W-:Y:S02]  /*56b0*/  @!UP0 USEL UR7, UR38, UR4, !UP2 ;  /* 0x0000000426078287 */ /* 0x000fe4000d000000 */
[----:B------:R-:W-:Y:S04]  /*56c0*/  @!UP0 USEL UR6, UR37, UR6, !UP1 ;  /* 0x0000000625068287 */ /* 0x000fe8000c800000 */
[----:B------:R-:W-:Y:S02]  /*56d0*/  @!UP0 UIADD3 UR4, UPT, UPT, -UR7, UR6, URZ ;  /* 0x0000000607048290 */ /* 0x000fe4000fffe1ff */
[----:B------:R-:W-:Y:S02]  /*56e0*/  @!UP0 UIADD3 UR6, UPT, UPT, UR7, -UR6, URZ ;  /* 0x8000000607068290 */ /* 0x000fe4000fffe0ff */
[----:B------:R-:W-:Y:S02]  /*56f0*/  UIADD3 UR7, UPT, UPT, UR45, 0x200, URZ ;  /* 0x000002002d077890 */ /* 0x000fe4000fffe0ff */
[----:B------:R-:W-:Y:S02]  /*5700*/  @!UP0 UIMAD UR38, UR4, UR5, UR38 ;  /* 0x00000005042682a4 */ /* 0x000fe4000f8e0226 */
[----:B------:R-:W-:Y:S02]  /*5710*/  @!UP0 UIMAD UR37, UR6, UR14, UR37 ;  /* 0x0000000e062582a4 */ /* 0x000fe4000f8e0225 */
[----:B------:R-:W-:Y:S09]  /*5720*/  ULOP3.LUT UP0, URZ, UR7, 0x90, URZ, 0xc0, !UPT ;  /* 0x0000009007ff7892 */ /* 0x000ff2000f80c0ff */
[----:B------:R-:W-:Y:S05]  /*5730*/  BRA.U !UP0, `(.L_x_88) ;  /* 0x00000001087c7547 */ /* 0x000fea000b800000 */
[----:B------:R-:W1:Y:S01]  /*5740*/  LDCU.64 UR8, c[0x4][0x80] ;  /* 0x01001000ff0877ac */ /* 0x000e620008000a00 */
[----:B------:R-:W-:Y:S01]  /*5750*/  MOV R16, 0x0 ;  /* 0x0000000000107802 */ /* 0x000fe20000000f00 */
[----:B------:R-:W-:Y:S02]  /*5760*/  HFMA2 R12, -RZ, RZ, 0, 5.9604644775390625e-08 ;  /* 0x00000001ff0c7431 */ /* 0x000fe400000001ff */
[----:B------:R-:W-:Y:S01]  /*5770*/  IMAD.MOV.U32 R8, RZ, RZ, 0x70 ;  /* 0x00000070ff087424 */ /* 0x000fe200078e00ff */
[----:B------:R2:W3:Y:S01]  /*5780*/  LDC.64 R14, c[0x4][R16] ;  /* 0x01000000100e7b82 */ /* 0x0004e20000000a00 */
[----:B------:R-:W4:Y:S01]  /*5790*/  LDCU.64 UR6, c[0x4][0x88] ;  /* 0x01001100ff0677ac */ /* 0x000f220008000a00 */
[----:B------:R-:W-:Y:S01]  /*57a0*/  IMAD.MOV.U32 R13, RZ, RZ, RZ ;  /* 0x000000ffff0d7224 */ /* 0x000fe200078e00ff */
[----:B------:R-:W2:Y:S01]  /*57b0*/  LDCU.64 UR4, c[0x4][0x8] ;  /* 0x01000100ff0477ac */ /* 0x000ea20008000a00 */
[----:B-1----:R-:W-:Y:S01]  /*57c0*/  MOV R5, UR9 ;  /* 0x0000000900057c02 */ /* 0x002fe20008000f00 */
[----:B------:R-:W-:Y:S01]  /*57d0*/  IMAD.U32 R4, RZ, RZ, UR8 ;  /* 0x00000008ff047e24 */ /* 0x000fe2000f8e00ff */
[----:B----4-:R-:W-:Y:S01]  /*57e0*/  MOV R7, UR7 ;  /* 0x0000000700077c02 */ /* 0x010fe20008000f00 */
[----:B------:R-:W-:Y:S01]  /*57f0*/  IMAD.U32 R6, RZ, RZ, UR6 ;  /* 0x00000006ff067e24 */ /* 0x000fe2000f8e00ff */
[----:B--2---:R-:W-:Y:S01]  /*5800*/  MOV R11, UR5 ;  /* 0x00000005000b7c02 */ /* 0x004fe20008000f00 */
[----:B------:R-:W-:Y:S02]  /*5810*/  IMAD.U32 R10, RZ, RZ, UR4 ;  /* 0x00000004ff0a7e24 */ /* 0x000fe4000f8e00ff */
[----:B------:R-:W-:Y:S07]  /*5820*/  LEPC R20, `(.L_x_89) ;  /* 0x000000001014794e */ /* 0x000fee0000000000 */
[----:B---3-5:R-:W-:Y:S05]  /*5830*/  CALL.ABS.NOINC R14 ;  /* 0x000000000e007343 */ /* 0x028fea0003c00000 */
.L_x_89:
[----:B------:R-:W1:Y:S01]  /*5840*/  LDCU.64 UR8, c[0x4][0x80] ;  /* 0x01001000ff0877ac */ /* 0x000e620008000a00 */
[----:B------:R-:W2:Y:S01]  /*5850*/  LDC.64 R16, c[0x4][R16] ;  /* 0x0100000010107b82 */ /* 0x000ea20000000a00 */
[----:B------:R-:W-:Y:S02]  /*5860*/  HFMA2 R12, -RZ, RZ, 0, 5.9604644775390625e-08 ;  /* 0x00000001ff0c7431 */ /* 0x000fe400000001ff */
[----:B------:R-:W-:Y:S02]  /*5870*/  IMAD.MOV.U32 R8, RZ, RZ, 0x70 ;  /* 0x00000070ff087424 */ /* 0x000fe400078e00ff */
[----:B------:R-:W-:Y:S01]  /*5880*/  IMAD.MOV.U32 R13, RZ, RZ, RZ ;  /* 0x000000ffff0d7224 */ /* 0x000fe200078e00ff */
[----:B------:R-:W3:Y:S01]  /*5890*/  LDCU.64 UR6, c[0x4][0x88] ;  /* 0x01001100ff0677ac */ /* 0x000ee20008000a00 */
[----:B------:R-:W4:Y:S01]  /*58a0*/  LDCU.64 UR4, c[0x4][0x8] ;  /* 0x01000100ff0477ac */ /* 0x000f220008000a00 */
[----:B-1----:R-:W-:Y:S02]  /*58b0*/  MOV R4, UR8 ;  /* 0x0000000800047c02 */ /* 0x002fe40008000f00 */
[----:B------:R-:W-:Y:S02]  /*58c0*/  MOV R5, UR9 ;  /* 0x0000000900057c02 */ /* 0x000fe40008000f00 */
[----:B---3--:R-:W-:Y:S01]  /*58d0*/  MOV R7, UR7 ;  /* 0x0000000700077c02 */ /* 0x008fe20008000f00 */
[----:B------:R-:W-:Y:S01]  /*58e0*/  IMAD.U32 R6, RZ, RZ, UR6 ;  /* 0x00000006ff067e24 */ /* 0x000fe2000f8e00ff */
[----:B----4-:R-:W-:Y:S01]  /*58f0*/  MOV R11, UR5 ;  /* 0x00000005000b7c02 */ /* 0x010fe20008000f00 */
[----:B------:R-:W-:Y:S02]  /*5900*/  IMAD.U32 R10, RZ, RZ, UR4 ;  /* 0x00000004ff0a7e24 */ /* 0x000fe4000f8e00ff */
[----:B------:R-:W-:Y:S07]  /*5910*/  LEPC R20, `(.L_x_88) ;  /* 0x000000001014794e */ /* 0x000fee0000000000 */
[----:B--2---:R-:W-:Y:S05]  /*5920*/  CALL.ABS.NOINC R16 ;  /* 0x0000000010007343 */ /* 0x004fea0003c00000 */
.L_x_88:
[----:B------:R-:W-:Y:S02]  /*5930*/  R2UR UR4, R236 ;  /* 0x00000000ec0472ca */ /* 0x000fe400000e0000 */
[----:B------:R-:W-:Y:S02]  /*5940*/  ISETP.NE.U32.AND P3, PT, R232, RZ, PT ;  /* 0x000000ffe800720c */ /* 0x000fe40003f65070 */
[----:B------:R-:W-:Y:S02]  /*5950*/  ISETP.NE.U32.AND P4, PT, R228, RZ, PT ;  /* 0x000000ffe400720c */ /* 0x000fe40003f85070 */
[----:B------:R-:W-:Y:S02]  /*5960*/  ISETP.NE.AND.EX P3, PT, R233, RZ, PT, P3 ;  /* 0x000000ffe900720c */ /* 0x000fe40003f65330 */
[----:B------:R-:W-:Y:S02]  /*5970*/  PLOP3.LUT P1, PT, PT, PT, PT, 0x8, 0x80 ;  /* 0x000000000080781c */ /* 0x000fe40003f2e170 */
[----:B------:R-:W-:Y:S03]  /*5980*/  ISETP.NE.AND.EX P4, PT, R229, RZ, PT, P4 ;  /* 0x000000ffe500720c */ /* 0x000fe60003f85340 */
[----:B------:R-:W-:Y:S06]  /*5990*/  UISETP.NE.AND UP1, UPT, UR4, URZ, UPT ;  /* 0x000000ff0400728c */ /* 0x000fec000bf25270 */
[----:B------:R-:W-:Y:S05]  /*59a0*/  PLOP3.LUT P0, PT, PT, PT, UP1, 0x80, 0x8 ;  /* 0x000000000008781c */ /* 0x000fea0003f0f018 */
[----:B------:R-:W1:Y:S08]  /*59b0*/  @UP1 LDCU.64 UR4, c[0x0][0x888] ;  /* 0x00011100ff0417ac */ /* 0x000e700008000a00 */
[----:B------:R-:W-:Y:S01]  /*59c0*/  @P0 PLOP3.LUT P1, PT, P3, PT, PT, 0x80, 0x8 ;  /* 0x000000000008081c */ /* 0x000fe20001f2f070 */
[----:B-1----:R-:W-:Y:S04]  /*59d0*/  @UP1 UISETP.NE.U32.AND UP0, UPT, UR4, URZ, UPT ;  /* 0x000000ff0400128c */ /* 0x002fe8000bf05070 */
[----:B------:R-:W-:Y:S04]  /*59e0*/  @UP1 UISETP.NE.AND.EX UP0, UPT, UR5, URZ, UPT, UP0 ;  /* 0x000000ff0500128c */ /* 0x000fe8000bf05300 */
[----:B------:R-:W-:Y:S01]  /*59f0*/  @UP1 USEL UR4, URZ, 0xffffffff, UP0 ;  /* 0xffffffffff041887 */ /* 0x000fe20008000000 */
[----:B------:R-:W-:Y:S11]  /*5a00*/  @!P3 BRA `(.L_x_90) ;  /* 0x000000000030b947 */ /* 0x000ff60003800000 */
[----:B------:R-:W-:Y:S01]  /*5a10*/  ISETP.NE.U32.AND P2, PT, R230, RZ, PT ;  /* 0x000000ffe600720c */ /* 0x000fe20003f45070 */
[----:B------:R-:W1:Y:S01]  /*5a20*/  LDCU.64 UR6, c[0x0][0x358] ;  /* 0x00006b00ff0677ac */ /* 0x000e620008000a00 */
[----:B------:R-:W-:Y:S02]  /*5a30*/  IMAD.MOV.U32 R234, RZ, RZ, 0x1 ;  /* 0x00000001ffea7424 */ /* 0x000fe400078e00ff */
[----:B------:R-:W-:Y:S11]  /*5a40*/  ISETP.NE.AND.EX P2, PT, R231, RZ, PT, P2 ;  /* 0x000000ffe700720c */ /* 0x000ff60003f45320 */
[----:B------:R-:W-:Y:S02]  /*5a50*/  @!UPT UIADD3 URZ, UPT, UPT, URZ, URZ, URZ ;  /* 0x000000fffffff290 */ /* 0x000fe4000fffe0ff */
[----:B------:R-:W2:Y:S01]  /*5a60*/  @P2 LDC.64 R4, c[0x0][0x888] ;  /* 0x00022200ff042b82 */ /* 0x000ea20000000a00 */
[----:B------:R-:W-:Y:S04]  /*5a70*/  @P2 IMAD R0, R232, UR36, RZ ;  /* 0x00000024e8002c24 */ /* 0x000fe8000f8e02ff */
[----:B--2---:R-:W-:Y:S04]  /*5a80*/  @P2 IMAD.WIDE R4, R0, 0x4, R4 ;  /* 0x0000000400042825 */ /* 0x004fe800078e0204 */
[----:B------:R-:W-:Y:S01]  /*5a90*/  HFMA2 R0, -RZ, RZ, 0, 5.9604644775390625e-08 ;  /* 0x00000001ff007431 */ /* 0x000fe200000001ff */
[----:B-1---5:R1:W5:Y:S04]  /*5aa0*/  @P2 LDG.E R121, desc[UR6][R4.64] ;  /* 0x0000000604792981 */ /* 0x022368000c1e1900 */
[----:B------:R-:W-:Y:S01]  /*5ab0*/  @!P2 PRMT R234, R0, 0x7610, R234 ;  /* 0x0000761000eaa816 */ /* 0x000fe200000000ea */
[----:B-1----:R-:W2:Y:S06]  /*5ac0*/  @!P2 LDC R121, c[0x0][0x880] ;  /* 0x00022000ff79ab82 */ /* 0x002eac0000000800 */
.L_x_90:
[----:B------:R-:W-:Y:S05]  /*5ad0*/  @!P4 BRA `(.L_x_91) ;  /* 0x000000000028c947 */ /* 0x000fea0003800000 */
[----:B------:R-:W1:Y:S01]  /*5ae0*/  LDC.64 R4, c[0x0][0x8a8] ;  /* 0x00022a00ff047b82 */ /* 0x000e620000000a00 */
[----:B------:R-:W3:Y:S01]  /*5af0*/  LDCU.64 UR6, c[0x0][0x358] ;  /* 0x00006b00ff0677ac */ /* 0x000ee20008000a00 */
[----:B-1----:R-:W-:Y:S04]  /*5b00*/  ISETP.NE.U32.AND P2, PT, R4, RZ, PT ;  /* 0x000000ff0400720c */ /* 0x002fe80003f45070 */
[----:B------:R-:W-:Y:S11]  /*5b10*/  ISETP.NE.AND.EX P2, PT, R5, RZ, PT, P2 ;  /* 0x000000ff0500720c */ /* 0x000ff60003f45320 */
[----:B------:R-:W-:Y:S02]  /*5b20*/  @!UPT UIADD3 URZ, UPT, UPT, URZ, URZ, URZ ;  /* 0x000000fffffff290 */ /* 0x000fe4000fffe0ff */
[----:B------:R-:W1:Y:S01]  /*5b30*/  @P2 LDC.64 R4, c[0x0][0x8a8] ;  /* 0x00022a00ff042b82 */ /* 0x000e620000000a00 */
[----:B------:R-:W-:Y:S04]  /*5b40*/  @P2 IMAD R0, R228, UR36, RZ ;  /* 0x00000024e4002c24 */ /* 0x000fe8000f8e02ff */
[----:B-1----:R-:W-:Y:S05]  /*5b50*/  @P2 IMAD.WIDE R4, R0, 0x4, R4 ;  /* 0x0000000400042825 */ /* 0x002fea00078e0204 */
[----:B---3-5:R1:W5:Y:S02]  /*5b60*/  @P2 LDG.E R120, desc[UR6][R4.64] ;  /* 0x0000000604782981 */ /* 0x028364000c1e1900 */
[----:B-1----:R-:W3:Y:S02]  /*5b70*/  @!P2 LDC R120, c[0x0][0x8a0] ;  /* 0x00022800ff78ab82 */ /* 0x002ee40000000800 */
.L_x_91:
[----:B--2--5:R-:W-:Y:S01]  /*5b80*/  @P0 FSETP.NEU.AND P4, PT, R121, RZ, PT ;  /* 0x000000ff7900020b */ /* 0x024fe20003f8d000 */
[----:B------:R-:W-:Y:S01]  /*5b90*/  IMAD.U32 R3, RZ, RZ, UR4 ;  /* 0x00000004ff037e24 */ /* 0x000fe2000f8e00ff */
[----:B------:R-:W-:Y:S01]  /*5ba0*/  @P0 LOP3.LUT P2, RZ, R234, 0xff, RZ, 0xc0, !PT ;  /* 0x000000ffeaff0812 */ /* 0x000fe2000784c0ff */
[----:B------:R-:W-:Y:S01]  /*5bb0*/  IMAD.U32 R6, RZ, RZ, UR43 ;  /* 0x0000002bff067e24 */ /* 0x000fe2000f8e00ff */
[----:B------:R-:W-:Y:S01]  /*5bc0*/  @P0 SEL R0, RZ, 0xffffffff, P4 ;  /* 0xffffffffff000807 */ /* 0x000fe20002000000 */
[----:B------:R-:W-:Y:S01]  /*5bd0*/  IMAD.U32 R5, RZ, RZ, UR53 ;  /* 0x00000035ff057e24 */ /* 0x000fe2000f8e00ff */
[----:B------:R-:W1:Y:S01]  /*5be0*/  S2R R17, SR_TID.X ;  /* 0x0000000000117919 */ /* 0x000e620000002100 */
[----:B------:R-:W-:Y:S01]  /*5bf0*/  IMAD.U32 R4, RZ, RZ, UR52 ;  /* 0x00000034ff047e24 */ /* 0x000fe2000f8e00ff */
[----:B------:R-:W-:Y:S01]  /*5c00*/  @P1 SEL R0, R3, R0, !P2 ;  /* 0x0000000003001207 */ /* 0x000fe20005000000 */
[----:B------:R-:W-:Y:S01]  /*5c10*/  BSSY B1, `(.L_x_92) ;  /* 0x0000070000017945 */ /* 0x000fe20003800000 */
[----:B------:R-:W-:Y:S02]  /*5c20*/  LOP3.LUT R5, R5, 0x1, RZ, 0x3c, !PT ;  /* 0x0000000105057812 */ /* 0x000fe400078e3cff */
[----:B------:R-:W-:Y:S02]  /*5c30*/  CS2R R226, SRZ ;  /* 0x0000000000e27805 */ /* 0x000fe4000001ff00 */
[----:B------:R-:W-:Y:S02]  /*5c40*/  @P0 LOP3.LUT R0, R0, 0x1, RZ, 0xc0, !PT ;  /* 0x0000000100000812 */ /* 0x000fe400078ec0ff */
[----:B------:R-:W-:Y:S02]  /*5c50*/  CS2R R224, SRZ ;  /* 0x0000000000e07805 */ /* 0x000fe4000001ff00 */
[----:B------:R-:W-:Y:S02]  /*5c60*/  SHF.L.U32 R4, R4, 0x1f, RZ ;  /* 0x0000001f04047819 */ /* 0x000fe400000006ff */
[----:B------:R-:W-:Y:S02]  /*5c70*/  CS2R R218, SRZ ;  /* 0x0000000000da7805 */ /* 0x000fe4000001ff00 */
[----:B------:R-:W-:Y:S02]  /*5c80*/  ISETP.NE.U32.OR P6, PT, R0, 0x1, !P0 ;  /* 0x000000010000780c */ /* 0x000fe400047c5470 */
[----:B------:R-:W-:Y:S02]  /*5c90*/  CS2R R216, SRZ ;  /* 0x0000000000d87805 */ /* 0x000fe4000001ff00 */
[----:B------:R-:W-:Y:S02]  /*5ca0*/  LEA R0, R6, UR45, 0x3 ;  /* 0x0000002d06007c11 */ /* 0x000fe4000f8e18ff */
[----:B------:R-:W-:Y:S02]  /*5cb0*/  CS2R R210, SRZ ;  /* 0x0000000000d27805 */ /* 0x000fe4000001ff00 */
[----:B------:R-:W-:Y:S02]  /*5cc0*/  PLOP3.LUT P5, PT, PT, PT, PT, 0x8, 0x80 ;  /* 0x000000000080781c */ /* 0x000fe40003fae170 */
[----:B------:R-:W-:Y:S02]  /*5cd0*/  CS2R R208, SRZ ;  /* 0x0000000000d07805 */ /* 0x000fe4000001ff00 */
[----:B------:R-:W-:Y:S02]  /*5ce0*/  P2R R238, PR, RZ, 0x40 ;  /* 0x00000040ffee7803 */ /* 0x000fe40000000000 */
[----:B------:R-:W-:Y:S02]  /*5cf0*/  CS2R R202, SRZ ;  /* 0x0000000000ca7805 */ /* 0x000fe4000001ff00 */
[----:B------:R-:W-:Y:S02]  /*5d00*/  CS2R R200, SRZ ;  /* 0x0000000000c87805 */ /* 0x000fe4000001ff00 */
[----:B------:R-:W-:Y:S02]  /*5d10*/  CS2R R194, SRZ ;  /* 0x0000000000c27805 */ /* 0x000fe4000001ff00 */
[----:B------:R-:W-:Y:S02]  /*5d20*/  CS2R R192, SRZ ;  /* 0x0000000000c07805 */ /* 0x000fe4000001ff00 */
[----:B------:R-:W-:Y:S02]  /*5d30*/  CS2R R186, SRZ ;  /* 0x0000000000ba7805 */ /* 0x000fe4000001ff00 */
[----:B------:R-:W-:Y:S02]  /*5d40*/  CS2R R184, SRZ ;  /* 0x0000000000b87805 */ /* 0x000fe4000001ff00 */
[----:B------:R-:W-:Y:S02]  /*5d50*/  @P6 SHF.L.U32 R3, R5, 0x1f, RZ ;  /* 0x0000001f05036819 */ /* 0x000fe400000006ff */
[----:B------:R-:W-:Y:S02]  /*5d60*/  CS2R R178, SRZ ;  /* 0x0000000000b27805 */ /* 0x000fe4000001ff00 */
[----:B------:R-:W-:Y:S02]  /*5d70*/  CS2R R176, SRZ ;  /* 0x0000000000b07805 */ /* 0x000fe4000001ff00 */
[----:B------:R-:W-:Y:S01]  /*5d80*/  CS2R R170, SRZ ;  /* 0x0000000000aa7805 */ /* 0x000fe2000001ff00 */
[----:B------:R2:W4:Y:S01]  /*5d90*/  @P6 SYNCS.PHASECHK.TRANS64.TRYWAIT P1, [R0+URZ+0xb0], R3 ;  /* 0x0000b003000065a7 */ /* 0x00052200080211ff */
[----:B------:R-:W-:Y:S02]  /*5da0*/  CS2R R168, SRZ ;  /* 0x0000000000a87805 */ /* 0x000fe4000001ff00 */
        /* <DEDUP_REMOVED lines=11> */
[----:B------:R-:W-:Y:S01]  /*5e60*/  CS2R R128, SRZ ;  /* 0x0000000000807805 */ /* 0x000fe2000001ff00 */
[----:B--2---:R-:W-:Y:S05]  /*5e70*/  IMAD.U32 R3, RZ, RZ, UR44 ;  /* 0x0000002cff037e24 */ /* 0x004fea000f8e00ff */
[----:B------:R-:W-:Y:S04]  /*5e80*/  LEA R3, R3, UR45, 0x3 ;  /* 0x0000002d03037c11 */ /* 0x000fe8000f8e18ff */
[----:B------:R2:W2:Y:S01]  /*5e90*/  SYNCS.PHASECHK.TRANS64.TRYWAIT P4, [R3+URZ+0x100], R4 ;  /* 0x00010004030075a7 */ /* 0x0004a200080811ff */
[----:B----4-:R-:W-:Y:S01]  /*5ea0*/  @P6 PLOP3.LUT P5, PT, P1, PT, PT, 0x8, 0x80 ;  /* 0x000000000080681c */ /* 0x010fe20000fae170 */
[C---:B-1----:R-:W-:Y:S02]  /*5eb0*/  IMAD.SHL.U32 R9, R17.reuse, 0x10, RZ ;  /* 0x0000001011097824 */ /* 0x042fe400078e00ff */
[----:B------:R-:W-:Y:S03]  /*5ec0*/  IMAD.SHL.U32 R7, R17, 0x2, RZ ;  /* 0x0000000211077824 */ /* 0x000fe600078e00ff */
[C---:B------:R-:W-:Y:S02]  /*5ed0*/  LOP3.LUT R8, R9.reuse, 0x40, RZ, 0xc0, !PT ;  /* 0x0000004009087812 */ /* 0x040fe400078ec0ff */
[----:B------:R-:W-:Y:S02]  /*5ee0*/  LOP3.LUT P0, RZ, R9, 0x40, RZ, 0xc0, !PT ;  /* 0x0000004009ff7812 */ /* 0x000fe4000780c0ff */
[----:B------:R-:W-:Y:S04]  /*5ef0*/  LOP3.LUT R7, R8, 0x8, R7, 0xf8, !PT ;  /* 0x0000000808077812 */ /* 0x000fe800078ef807 */
[----:B------:R-:W-:Y:S05]  /*5f00*/  LOP3.LUT R7, R7, 0x7b0, R9, 0xf8, !PT ;  /* 0x000007b007077812 */ /* 0x000fea00078ef809 */
[----:B------:R-:W-:Y:S05]  /*5f10*/  IMAD R7, R6, 0x3800, R7 ;  /* 0x0000380006077824 */ /* 0x000fea00078e0207 */
[----:B------:R-:W-:Y:S05]  /*5f20*/  LEA R237, R7, UR45, 0x1 ;  /* 0x0000002d07ed7c11 */ /* 0x000fea000f8e08ff */
[C---:B------:R-:W-:Y:S02]  /*5f30*/  VIADD R7, R237.reuse, 0x200 ;  /* 0x00000200ed077836 */ /* 0x040fe40000000000 */
[----:B------:R-:W-:Y:S02]  /*5f40*/  VIADD R6, R237, 0x210 ;  /* 0x00000210ed067836 */ /* 0x000fe40000000000 */
[----:B------:R-:W-:Y:S01]  /*5f50*/  @P0 VIADD R6, R7, 0xfffffff0 ;  /* 0xfffffff007060836 */ /* 0x000fe20000000000 */
[----:B------:R-:W-:Y:S06]  /*5f60*/  @!P6 BRA `(.L_x_93) ;  /* 0x0000000000e8e947 */ /* 0x000fec0003800000 */
[----:B------:R-:W-:Y:S01]  /*5f70*/  ISETP.NE.U32.AND P0, PT, RZ, UR62, PT ;  /* 0x0000003eff007c0c */ /* 0x000fe2000bf05070 */
[----:B------:R-:W-:Y:S01]  /*5f80*/  BSSY B0, `(.L_x_94) ;  /* 0x000000d000007945 */ /* 0x000fe20003800000 */
[----:B------:R-:W-:Y:S01]  /*5f90*/  FSETP.NEU.AND P2, PT, R121, RZ, PT ;  /* 0x000000ff7900720b */ /* 0x000fe20003f4d000 */
[----:B------:R-:W-:Y:S01]  /*5fa0*/  IMAD.MOV.U32 R134, RZ, RZ, RZ ;  /* 0x000000ffff867224 */ /* 0x000fe200078e00ff */
[----:B------:R-:W-:Y:S02]  /*5fb0*/  ISETP.NE.AND.EX P0, PT, RZ, UR63, PT, P0 ;  /* 0x0000003fff007c0c */ /* 0x000fe4000bf05300 */
[----:B------:R-:W-:Y:S02]  /*5fc0*/  LOP3.LUT P1, RZ, R234, 0xff, RZ, 0xc0, !PT ;  /* 0x000000ffeaff7812 */ /* 0x000fe4000782c0ff */
[----:B------:R-:W-:Y:S02]  /*5fd0*/  SEL R7, RZ, 0xffffffff, P2 ;  /* 0xffffffffff077807 */ /* 0x000fe40001000000 */
[----:B------:R-:W-:Y:S04]  /*5fe0*/  SEL R8, RZ, 0xffffffff, P0 ;  /* 0xffffffffff087807 */ /* 0x000fe80000000000 */
[----:B------:R-:W-:Y:S04]  /*5ff0*/  @P3 SEL R7, R8, R7, !P1 ;  /* 0x0000000708073207 */ /* 0x000fe80004800000 */
[----:B------:R-:W-:Y:S01]  /*6000*/  LOP3.LUT R7, R7, 0x1, RZ, 0xc0, !PT ;  /* 0x0000000107077812 */ /* 0x000fe200078ec0ff */
[----:B------:R-:W-:Y:S06]  /*6010*/  @!P5 BRA `(.L_x_95) ;  /* 0x00000000000cd947 */ /* 0x000fec0003800000 */
[----:B------:R-:W-:Y:S04]  /*6020*/  SHF.L.U32 R5, R5, 0x1f, RZ ;  /* 0x0000001f05057819 */ /* 0x000fe800000006ff */
[----:B------:R-:W1:Y:S02]  /*6030*/  SYNCS.PHASECHK.TRANS64.TRYWAIT P0, [R0+URZ+0xb0], R5 ;  /* 0x0000b005000075a7 */ /* 0x000e6400080011ff */
[----:B-1----:R-:W-:Y:S05]  /*6040*/  @!P0 BRA `(.L_x_96) ;  /* 0x0000003800548947 */ /* 0x002fea0003800000 */
.L_x_95:
[----:B------:R-:W-:Y:S05]  /*6050*/  BSYNC B0 ;  /* 0x0000000000007941 */ /* 0x000fea0003800000 */
.L_x_94:
[----:B------:R-:W-:Y:S01]  /*6060*/  ISETP.NE.U32.AND P0, PT, R7, 0x1, PT ;  /* 0x000000010700780c */ /* 0x000fe20003f05070 */
[----:B------:R-:W-:Y:S01]  /*6070*/  IMAD.MOV.U32 R135, RZ, RZ, RZ ;  /* 0x000000ffff877224 */ /* 0x000fe200078e00ff */
        /* <DEDUP_REMOVED lines=11> */
[----:B------:R4:W1:Y:S01]  /*6130*/  @P0 LDS.128 R132, [R6] ;  /* 0x0000000006840984 */ /* 0x0008620000000c00 */
[----:B------:R-:W-:Y:S01]  /*6140*/  IMAD.MOV.U32 R227, RZ, RZ, RZ ;  /* 0x000000ffffe37224 */ /* 0x000fe200078e00ff */
[----:B------:R-:W-:Y:S02]  /*6150*/  CS2R R224, SRZ ;  /* 0x0000000000e07805 */ /* 0x000fe4000001ff00 */
[----:B------:R-:W-:Y:S01]  /*6160*/  CS2R R130, SRZ ;  /* 0x0000000000827805 */ /* 0x000fe2000001ff00 */
[----:B------:R4:W1:Y:S01]  /*6170*/  @P0 LDS.128 R144, [R6+0x1000] ;  /* 0x0010000006900984 */ /* 0x0008620000000c00 */
[----:B------:R-:W-:Y:S02]  /*6180*/  CS2R R128, SRZ ;  /* 0x0000000000807805 */ /* 0x000fe4000001ff00 */
        /* <DEDUP_REMOVED lines=15> */
[----:B------:R-:W-:Y:S03]  /*6280*/  CS2R R216, SRZ ;  /* 0x0000000000d87805 */ /* 0x000fe6000001ff00 */
[----:B------:R4:W1:Y:S04]  /*6290*/  @P0 LDS.128 R224, [R6+0x6000] ;  /* 0x0060000006e00984 */ /* 0x0008680000000c00 */
[----:B------:R4:W1:Y:S04]  /*62a0*/  @P0 LDS.128 R128, [R237+0x200] ;  /* 0x00020000ed800984 */ /* 0x0008680000000c00 */
[----:B------:R4:W1:Y:S04]  /*62b0*/  @P0 LDS.128 R136, [R237+0x1200] ;  /* 0x00120000ed880984 */ /* 0x0008680000000c00 */
[----:B------:R4:W1:Y:S04]  /*62c0*/  @P0 LDS.128 R152, [R237+0x2200] ;  /* 0x00220000ed980984 */ /* 0x0008680000000c00 */
[----:B------:R4:W1:Y:S04]  /*62d0*/  @P0 LDS.128 R168, [R237+0x3200] ;  /* 0x00320000eda80984 */ /* 0x0008680000000c00 */
[----:B------:R4:W1:Y:S04]  /*62e0*/  @P0 LDS.128 R184, [R237+0x4200] ;  /* 0x00420000edb80984 */ /* 0x0008680000000c00 */
[----:B------:R4:W1:Y:S04]  /*62f0*/  @P0 LDS.128 R200, [R237+0x5200] ;  /* 0x00520000edc80984 */ /* 0x0008680000000c00 */
[----:B------:R4:W1:Y:S02]  /*6300*/  @P0 LDS.128 R216, [R237+0x6200] ;  /* 0x00620000edd80984 */ /* 0x0008640000000c00 */
.L_x_93:
[----:B------:R-:W-:Y:S05]  /*6310*/  BSYNC B1 ;  /* 0x0000000000017941 */ /* 0x000fea0003800000 */
.L_x_92:
[----:B-1----:R-:W-:Y:S05]  /*6320*/  MOV R0, UR44 ;  /* 0x0000002c00007c02 */ /* 0x002fea0008000f00 */
[----:B------:R-:W-:Y:S05]  /*6330*/  IMAD R16, R0, 0x70, R2 ;  /* 0x0000007000107824 */ /* 0x000fea00078e0202 */
[----:B------:R-:W-:Y:S04]  /*6340*/  SHF.R.U32.HI R0, RZ, 0x15, R16 ;  /* 0x00000015ff007819 */ /* 0x000fe80000011610 */
[----:B------:R-:W-:Y:S01]  /*6350*/  LOP3.LUT P0, RZ, R0, 0x3, R235, 0x48, !PT ;  /* 0x0000000300ff7812 */ /* 0x000fe200078048eb */
[----:B------:R-:W-:Y:S01]  /*6360*/  @!UPT UIADD3 URZ, UPT, UPT, URZ, URZ, URZ ;  /* 0x000000fffffff290 */ /* 0x000fe2000fffe0ff */
[----:B--2---:R-:W-:Y:S11]  /*6370*/  @P4 BRA `(.L_x_97) ;  /* 0x0000000000084947 */ /* 0x004ff60003800000 */
[----:B------:R-:W1:Y:S02]  /*6380*/  SYNCS.PHASECHK.TRANS64.TRYWAIT P1, [R3+URZ+0x100], R4 ;  /* 0x00010004030075a7 */ /* 0x000e6400080211ff */
[----:B-1----:R-:W-:Y:S05]  /*6390*/  @!P1 BRA `(.L_x_98) ;  /* 0x0000003400949947 */ /* 0x002fea0003800000 */
.L_x_97:
[----:B------:R-:W-:Y:S05]  /*63a0*/  @!P0 BRA `(.L_x_99) ;  /* 0x0000000000408947 */ /* 0x000fea0003800000 */
[----:B------:R-:W2:Y:S01]  /*63b0*/  LDCU.64 UR8, c[0x4][0x70] ;  /* 0x01000e00ff0877ac */ /* 0x000ea20008000a00 */
[----:B------:R-:W-:Y:S01]  /*63c0*/  MOV R15, 0x0 ;  /* 0x00000000000f7802 */ /* 0x000fe20000000f00 */
[----:B------:R-:W-:Y:S02]  /*63d0*/  HFMA2 R12, -RZ, RZ, 0, 5.9604644775390625e-08 ;  /* 0x00000001ff0c7431 */ /* 0x000fe400000001ff */
[----:B------:R-:W-:Y:S02]  /*63e0*/  IMAD.MOV.U32 R8, RZ, RZ, 0x192 ;  /* 0x00000192ff087424 */ /* 0x000fe400078e00ff */
[----:B------:R-:W-:Y:S01]  /*63f0*/  IMAD.MOV.U32 R13, RZ, RZ, RZ ;  /* 0x000000ffff0d7224 */ /* 0x000fe200078e00ff */
[----:B------:R-:W5:Y:S01]  /*6400*/  LDCU.64 UR6, c[0x4][0x78] ;  /* 0x01000f00ff0677ac */ /* 0x000f620008000a00 */
[----:B------:R-:W3:Y:S01]  /*6410*/  LDC.64 R14, c[0x4][R15] ;  /* 0x010000000f0e7b82 */ /* 0x000ee20000000a00 */
[----:B------:R-:W4:Y:S01]  /*6420*/  LDCU.64 UR4, c[0x4][0x10] ;  /* 0x01000200ff0477ac */ /* 0x000f220008000a00 */
[----:B--2---:R-:W-:Y:S01]  /*6430*/  MOV R5, UR9 ;  /* 0x0000000900057c02 */ /* 0x004fe20008000f00 */
[----:B-1----:R-:W-:Y:S01]  /*6440*/  IMAD.U32 R4, RZ, RZ, UR8 ;  /* 0x00000008ff047e24 */ /* 0x002fe2000f8e00ff */
[----:B-----5:R-:W-:Y:S01]  /*6450*/  MOV R7, UR7 ;  /* 0x0000000700077c02 */ /* 0x020fe20008000f00 */
[----:B----4-:R-:W-:Y:S01]  /*6460*/  IMAD.U32 R6, RZ, RZ, UR6 ;  /* 0x00000006ff067e24 */ /* 0x010fe2000f8e00ff */
[----:B------:R-:W-:Y:S01]  /*6470*/  MOV R11, UR5 ;  /* 0x00000005000b7c02 */ /* 0x000fe20008000f00 */
[----:B------:R-:W-:Y:S02]  /*6480*/  IMAD.U32 R10, RZ, RZ, UR4 ;  /* 0x00000004ff0a7e24 */ /* 0x000fe4000f8e00ff */
[----:B------:R-:W-:Y:S07]  /*6490*/  LEPC R20, `(.L_x_99) ;  /* 0x000000001014794e */ /* 0x000fee0000000000 */
[----:B---3--:R-:W-:Y:S05]  /*64a0*/  CALL.ABS.NOINC R14 ;  /* 0x000000000e007343 */ /* 0x008fea0003c00000 */
.L_x_99:
[----:B------:R-:W-:Y:S05]  /*64b0*/  WARPSYNC.ALL ;  /* 0x0000000000007948 */ /* 0x000fea0003800000 */
[C---:B------:R-:W-:Y:S01]  /*64c0*/  R2UR UR4, R16.reuse ;  /* 0x00000000100472ca */ /* 0x040fe200000e0000 */
[----:B------:R-:W-:Y:S05]  /*64d0*/  VIADD R0, R16, 0x10 ;  /* 0x0000001010007836 */ /* 0x000fea0000000000 */
[----:B------:R-:W-:Y:S04]  /*64e0*/  SHF.R.U32.HI R0, RZ, 0x15, R0 ;  /* 0x00000015ff007819 */ /* 0x000fe80000011600 */
[----:B------:R-:W-:Y:S03]  /*64f0*/  LOP3.LUT P0, RZ, R0, 0x3, R235, 0x48, !PT ;  /* 0x0000000300ff7812 */ /* 0x000fe600078048eb */
[----:B------:R-:W2:Y:S10]  /*6500*/  LDTM.x16 R104, tmem[UR4] ;  /* 0x00000004006879ee */ /* 0x000eb40008240000 */
[----:B--2---:R-:W-:Y:S05]  /*6510*/  @!P0 BRA `(.L_x_100) ;  /* 0x0000000000408947 */ /* 0x004fea0003800000 */
        /* <DEDUP_REMOVED lines=16> */
.L_x_100:
[----:B------:R-:W-:Y:S05]  /*6620*/  WARPSYNC.ALL ;  /* 0x0000000000007948 */ /* 0x000fea0003800000 */
[C---:B------:R-:W-:Y:S01]  /*6630*/  R2UR UR4, R16.reuse ;  /* 0x00000000100472ca */ /* 0x040fe200000e0000 */
[----:B------:R-:W-:Y:S05]  /*6640*/  VIADD R0, R16, 0x20 ;  /* 0x0000002010007836 */ /* 0x000fea0000000000 */
[----:B------:R-:W-:Y:S04]  /*6650*/  SHF.R.U32.HI R0, RZ, 0x15, R0 ;  /* 0x00000015ff007819 */ /* 0x000fe80000011600 */
[----:B------:R-:W-:Y:S03]  /*6660*/  LOP3.LUT P0, RZ, R0, 0x3, R235, 0x48, !PT ;  /* 0x0000000300ff7812 */ /* 0x000fe600078048eb */
[----:B------:R-:W2:Y:S10]  /*6670*/  LDTM.x16 R88, tmem[UR4+0x10] ;  /* 0x00001004005879ee */ /* 0x000eb40008240000 */
        /* <DEDUP_REMOVED lines=17> */
.L_x_101:
        /* <DEDUP_REMOVED lines=23> */
.L_x_102:
        /* <DEDUP_REMOVED lines=23> */
.L_x_103:
        /* <DEDUP_REMOVED lines=23> */
.L_x_104:
        /* <DEDUP_REMOVED lines=23> */
.L_x_105:
[C---:B------:R-:W-:Y:S01]  /*6d50*/  LOP3.LUT P2, R0, R17.reuse, 0x60, RZ, 0xc0, !PT ;  /* 0x0000006011007812 */ /* 0x040fe2000784c0ff */
[----:B------:R-:W-:Y:S05]  /*6d60*/  WARPSYNC.ALL ;  /* 0x0000000000007948 */ /* 0x000fea0003800000 */
[----:B------:R-:W-:Y:S01]  /*6d70*/  R2UR UR4, R16 ;  /* 0x00000000100472ca */ /* 0x000fe200000e0000 */
[----:B------:R-:W2:Y:S01]  /*6d80*/  S2UR UR5, SR_CgaCtaId ;  /* 0x00000000000579c3 */ /* 0x000ea20000008800 */
[----:B------:R-:W-:Y:S01]  /*6d90*/  SHF.L.U32 R220, R17, 0x4, RZ ;  /* 0x0000000411dc7819 */ /* 0x000fe200000006ff */
[----:B-1-3--:R-:W-:Y:S01]  /*6da0*/  FMUL R3, R120, R105 ;  /* 0x0000006978037220 */ /* 0x00afe20000400000 */
[----:B------:R-:W-:Y:S01]  /*6db0*/  ISETP.NE.AND P1, PT, R0, RZ, PT ;  /* 0x000000ff0000720c */ /* 0x000fe20003f25270 */
[----:B------:R-:W-:Y:S01]  /*6dc0*/  FMUL R0, R120, R104 ;  /* 0x0000006878007220 */ /* 0x000fe20000400000 */
[----:B------:R-:W-:Y:S01]  /*6dd0*/  SHF.L.U32 R122, R128, 0x10, RZ ;  /* 0x00000010807a7819 */ /* 0x000fe200000006ff */
[----:B------:R-:W-:Y:S01]  /*6de0*/  FMUL R20, R120, R106 ;  /* 0x0000006a78147220 */ /* 0x000fe20000400000 */
[----:B------:R-:W-:Y:S01]  /*6df0*/  LOP3.LUT R123, R128, 0xffff0000, RZ, 0xc0, !PT ;  /* 0xffff0000807b7812 */ /* 0x000fe200078ec0ff */
[----:B------:R-:W-:Y:S01]  /*6e00*/  FMUL R21, R120, R107 ;  /* 0x0000006b78157220 */ /* 0x000fe20000400000 */
[----:B------:R-:W-:Y:S01]  /*6e10*/  SHF.L.U32 R124, R129, 0x10, RZ ;  /* 0x00000010817c7819 */ /* 0x000fe200000006ff */
[----:B------:R-:W-:Y:S01]  /*6e20*/  FFMA R0, R121, R122, R0 ;  /* 0x0000007a79007223 */ /* 0x000fe20000000000 */
[----:B------:R-:W-:Y:S01]  /*6e30*/  LOP3.LUT R125, R129, 0xffff0000, RZ, 0xc0, !PT ;  /* 0xffff0000817d7812 */ /* 0x000fe200078ec0ff */
[----:B----4-:R-:W1:Y:S01]  /*6e40*/  LDTM.x16 R4, tmem[UR4+0x60] ;  /* 0x00006004000479ee */ /* 0x010e620008240000 */
[C---:B------:R-:W-:Y:S01]  /*6e50*/  SHF.L.U32 R126, R130.reuse, 0x10, RZ ;  /* 0x00000010827e7819 */ /* 0x040fe200000006ff */
[----:B------:R-:W-:Y:S01]  /*6e60*/  NOP ;  /* 0x0000000000007918 */ /* 0x000fe20000000000 */
[----:B------:R-:W-:Y:S01]  /*6e70*/  LOP3.LUT R127, R130, 0xffff0000, RZ, 0xc0, !PT ;  /* 0xffff0000827f7812 */ /* 0x000fe200078ec0ff */
[----:B------:R-:W-:Y:S01]  /*6e80*/  FFMA R3, R121, R123, R3 ;  /* 0x0000007b79037223 */ /* 0x000fe20000000003 */
[----:B------:R-:W-:Y:S01]  /*6e90*/  SHF.L.U32 R128, R131, 0x10, RZ ;  /* 0x0000001083807819 */ /* 0x000fe200000006ff */
[----:B------:R-:W-:Y:S01]  /*6ea0*/  FFMA R20, R121, R124, R20 ;  /* 0x0000007c79147223 */ /* 0x000fe20000000014 */
[----:B------:R-:W-:Y:S01]  /*6eb0*/  LOP3.LUT R129, R131, 0xffff0000, RZ, 0xc0, !PT ;  /* 0xffff000083817812 */ /* 0x000fe200078ec0ff */
[----:B------:R-:W-:Y:S01]  /*6ec0*/  FFMA R21, R121, R125, R21 ;  /* 0x0000007d79157223 */ /* 0x000fe20000000015 */
[----:B------:R-:W-:Y:S01]  /*6ed0*/  LOP3.LUT P0, RZ, R220, 0x40, RZ, 0xc0, !PT ;  /* 0x00000040dcff7812 */ /* 0x000fe2000780c0ff */
[C---:B------:R-:W-:Y:S01]  /*6ee0*/  FMUL R22, R120.reuse, R108 ;  /* 0x0000006c78167220 */ /* 0x040fe20000400000 */
[C---:B------:R-:W-:Y:S01]  /*6ef0*/  SHF.L.U32 R130, R135.reuse, 0x10, RZ ;  /* 0x0000001087827819 */ /* 0x040fe200000006ff */
[C---:B------:R-:W-:Y:S01]  /*6f00*/  FMUL R23, R120.reuse, R109 ;  /* 0x0000006d78177220 */ /* 0x040fe20000400000 */
[----:B------:R-:W-:Y:S01]  /*6f10*/  LOP3.LUT R131, R135, 0xffff0000, RZ, 0xc0, !PT ;  /* 0xffff000087837812 */ /* 0x000fe200078ec0ff */
[----:B------:R-:W-:Y:S01]  /*6f20*/  FFMA R22, R121, R126, R22 ;  /* 0x0000007e79167223 */ /* 0x000fe20000000016 */
[----:B------:R-:W-:Y:S01]  /*6f30*/  F2FP.BF16.F32.PACK_AB R124, R3, R0 ;  /* 0x00000000037c723e */ /* 0x000fe200000010ff */
[----:B------:R-:W-:Y:S01]  /*6f40*/  FFMA R23, R121, R127, R23 ;  /* 0x0000007f79177223 */ /* 0x000fe20000000017 */
[----:B------:R-:W-:Y:S01]  /*6f50*/  F2FP.BF16.F32.PACK_AB R125, R21, R20 ;  /* 0x00000014157d723e */ /* 0x000fe200000010ff */
[C---:B------:R-:W-:Y:S01]  /*6f60*/  FMUL R104, R120.reuse, R110 ;  /* 0x0000006e78687220 */ /* 0x040fe20000400000 */
[----:B------:R-:W-:Y:S01]  /*6f70*/  LOP3.LUT R135, R137, 0xffff0000, RZ, 0xc0, !PT ;  /* 0xffff000089877812 */ /* 0x000fe200078ec0ff */
[----:B------:R-:W-:Y:S01]  /*6f80*/  FMUL R108, R120, R114 ;  /* 0x00000072786c7220 */ /* 0x000fe20000400000 */
[----:B------:R-:W-:Y:S01]  /*6f90*/  SHF.L.U32 R114, R132, 0x10, RZ ;  /* 0x0000001084727819 */ /* 0x000fe200000006ff */
[----:B------:R-:W-:Y:S01]  /*6fa0*/  FFMA R104, R121, R128, R104 ;  /* 0x0000008079687223 */ /* 0x000fe20000000068 */
[----:B------:R-:W-:Y:S01]  /*6fb0*/  F2FP.BF16.F32.PACK_AB R126, R23, R22 ;  /* 0x00000016177e723e */ /* 0x000fe200000010ff */
[C---:B------:R-:W-:Y:S01]  /*6fc0*/  FMUL R105, R120.reuse, R111 ;  /* 0x0000006f78697220 */ /* 0x040fe20000400000 */
[----:B------:R-:W-:Y:S01]  /*6fd0*/  IADD3 R240, PT, PT, R237, 0x200, RZ ;  /* 0x00000200edf07810 */ /* 0x000fe20007ffe0ff */
[----:B------:R-:W-:Y:S01]  /*6fe0*/  FMUL R109, R120, R115 ;  /* 0x00000073786d7220 */ /* 0x000fe20000400000 */
[----:B------:R-:W-:Y:S01]  /*6ff0*/  LOP3.LUT R115, R132, 0xffff0000, RZ, 0xc0, !PT ;  /* 0xffff000084737812 */ /* 0x000fe200078ec0ff */
[----:B------:R-:W-:Y:S01]  /*7000*/  FFMA R105, R121, R129, R105 ;  /* 0x0000008179697223 */ /* 0x000fe20000000069 */
[----:B------:R-:W-:Y:S01]  /*7010*/  SHF.L.U32 R132, R136, 0x10, RZ ;  /* 0x0000001088847819 */ /* 0x000fe200000006ff */
[----:B------:R-:W-:Y:S01]  /*7020*/  FMUL R106, R120, R112 ;  /* 0x00000070786a7220 */ /* 0x000fe20000400000 */
[----:B------:R-:W-:Y:S01]  /*7030*/  SHF.L.U32 R140, R144, 0x10, RZ ;  /* 0x00000010908c7819 */ /* 0x000fe200000006ff */
[C---:B------:R-:W-:Y:S01]  /*7040*/  FMUL R110, R120.reuse, R116 ;  /* 0x00000074786e7220 */ /* 0x040fe20000400000 */
[----:B------:R-:W-:Y:S01]  /*7050*/  SHF.L.U32 R116, R133, 0x10, RZ ;  /* 0x0000001085747819 */ /* 0x000fe200000006ff */
[----:B------:R-:W-:Y:S01]  /*7060*/  FFMA R106, R121, R114, R106 ;  /* 0x00000072796a7223 */ /* 0x000fe2000000006a */
[----:B------:R-:W-:Y:S01]  /*7070*/  F2FP.BF16.F32.PACK_AB R127, R105, R104 ;  /* 0x00000068697f723e */ /* 0x000fe200000010ff */
[C---:B------:R-:W-:Y:S01]  /*7080*/  FMUL R107, R120.reuse, R113 ;  /* 0x00000071786b7220 */ /* 0x040fe20000400000 */
[----:B------:R-:W-:Y:S01]  /*7090*/  IADD3 R239, PT, PT, R237, 0x210, RZ ;  /* 0x00000210edef7810 */ /* 0x000fe20007ffe0ff */
[----:B------:R-:W-:Y:S01]  /*70a0*/  FMUL R111, R120, R117 ;  /* 0x00000075786f7220 */ /* 0x000fe20000400000 */
[----:B------:R-:W-:Y:S01]  /*70b0*/  LOP3.LUT R117, R133, 0xffff0000, RZ, 0xc0, !PT ;  /* 0xffff000085757812 */ /* 0x000fe200078ec0ff */
[C---:B------:R-:W-:Y:S01]  /*70c0*/  FFMA R107, R121.reuse, R115, R107 ;  /* 0x00000073796b7223 */ /* 0x040fe2000000006b */
[----:B------:R-:W-:Y:S01]  /*70d0*/  LOP3.LUT R133, R136, 0xffff0000, RZ, 0xc0, !PT ;  /* 0xffff000088857812 */ /* 0x000fe200078ec0ff */
[C---:B------:R-:W-:Y:S01]  /*70e0*/  FFMA R108, R121.reuse, R116, R108 ;  /* 0x00000074796c7223 */ /* 0x040fe2000000006c */
[----:B------:R-:W-:Y:S01]  /*70f0*/  SHF.L.U32 R136, R138, 0x10, RZ ;  /* 0x000000108a887819 */ /* 0x000fe200000006ff */
[----:B------:R-:W-:Y:S01]  /*7100*/  FFMA R109, R121, R117, R109 ;  /* 0x00000075796d7223 */ /* 0x000fe2000000006d */
[----:B------:R-:W-:Y:S01]  /*7110*/  LOP3.LUT R141, R144, 0xffff0000, RZ, 0xc0, !PT ;  /* 0xffff0000908d7812 */ /* 0x000fe200078ec0ff */
[----:B------:R-:W-:Y:S01]  /*7120*/  FMUL R112, R120, R118 ;  /* 0x0000007678707220 */ /* 0x000fe20000400000 */
[----:B------:R-:W-:Y:S01]  /*7130*/  SHF.L.U32 R118, R134, 0x10, RZ ;  /* 0x0000001086767819 */ /* 0x000fe200000006ff */
[----:B------:R-:W-:Y:S01]  /*7140*/  FMUL R113, R120, R119 ;  /* 0x0000007778717220 */ /* 0x000fe20000400000 */
[----:B------:R-:W-:Y:S01]  /*7150*/  LOP3.LUT R119, R134, 0xffff0000, RZ, 0xc0, !PT ;  /* 0xffff000086777812 */ /* 0x000fe200078ec0ff */
[----:B------:R-:W-:Y:S01]  /*7160*/  FMUL R88, R120, R88 ;  /* 0x0000005878587220 */ /* 0x000fe20000400000 */
[----:B------:R-:W-:Y:S01]  /*7170*/  SHF.L.U32 R134, R137, 0x10, RZ ;  /* 0x0000001089867819 */ /* 0x000fe200000006ff */
[C---:B------:R-:W-:Y:S01]  /*7180*/  FFMA R110, R121.reuse, R118, R110 ;  /* 0x00000076796e7223 */ /* 0x040fe2000000006e */
[----:B------:R-:W-:Y:S01]  /*7190*/  LOP3.LUT R137, R138, 0xffff0000, RZ, 0xc0, !PT ;  /* 0xffff00008a897812 */ /* 0x000fe200078ec0ff */
[----:B------:R-:W-:Y:S01]  /*71a0*/  FFMA R111, R121, R119, R111 ;  /* 0x00000077796f7223 */ /* 0x000fe2000000006f */
[----:B------:R-:W-:Y:S01]  /*71b0*/  SHF.L.U32 R138, R139, 0x10, RZ ;  /* 0x000000108b8a7819 */ /* 0x000fe200000006ff */
[----:B------:R-:W-:Y:S01]  /*71c0*/  FFMA R112, R121, R130, R112 ;  /* 0x0000008279707223 */ /* 0x000fe20000000070 */
[----:B------:R-:W-:Y:S01]  /*71d0*/  LOP3.LUT R139, R139, 0xffff0000, RZ, 0xc0, !PT ;  /* 0xffff00008b8b7812 */ /* 0x000fe200078ec0ff */
[C---:B------:R-:W-:Y:S01]  /*71e0*/  FFMA R113, R121.reuse, R131, R113 ;  /* 0x0000008379717223 */ /* 0x040fe20000000071 */
[----:B------:R-:W-:Y:S01]  /*71f0*/  @P0 IADD3 R239, PT, PT, R240, -0x10, RZ ;  /* 0xfffffff0f0ef0810 */ /* 0x000fe20007ffe0ff */
[----:B------:R-:W-:Y:S01]  /*7200*/  FFMA R88, R121, R132, R88 ;  /* 0x0000008479587223 */ /* 0x000fe20000000058 */
[----:B------:R-:W-:Y:S01]  /*7210*/  F2FP.BF16.F32.PACK_AB R20, R107, R106 ;  /* 0x0000006a6b14723e */ /* 0x000fe200000010ff */
[C---:B------:R-:W-:Y:S01]  /*7220*/  FMUL R89, R120.reuse, R89 ;  /* 0x0000005978597220 */ /* 0x040fe20000400000 */
[----:B------:R-:W-:Y:S01]  /*7230*/  F2FP.BF16.F32.PACK_AB R21, R109, R108 ;  /* 0x0000006c6d15723e */ /* 0x000fe200000010ff */
[C---:B------:R-:W-:Y:S01]  /*7240*/  FMUL R90, R120.reuse, R90 ;  /* 0x0000005a785a7220 */ /* 0x040fe20000400000 */
[----:B------:R-:W-:Y:S01]  /*7250*/  F2FP.BF16.F32.PACK_AB R22, R111, R110 ;  /* 0x0000006e6f16723e */ /* 0x000fe200000010ff */
[----:B------:R-:W-:Y:S01]  /*7260*/  FFMA R89, R121, R133, R89 ;  /* 0x0000008579597223 */ /* 0x000fe20000000059 */
[----:B------:R-:W-:Y:S01]  /*7270*/  F2FP.BF16.F32.PACK_AB R23, R113, R112 ;  /* 0x000000707117723e */ /* 0x000fe200000010ff */
[----:B------:R-:W-:Y:S01]  /*7280*/  FFMA R90, R121, R134, R90 ;  /* 0x00000086795a7223 */ /* 0x000fe2000000005a */
[C---:B------:R-:W-:Y:S01]  /*7290*/  SHF.L.U32 R142, R145.reuse, 0x10, RZ ;  /* 0x00000010918e7819 */ /* 0x040fe200000006ff */
[C---:B------:R-:W-:Y:S01]  /*72a0*/  FMUL R91, R120.reuse, R91 ;  /* 0x0000005b785b7220 */ /* 0x040fe20000400000 */
[----:B------:R-:W-:Y:S01]  /*72b0*/  LOP3.LUT R143, R145, 0xffff0000, RZ, 0xc0, !PT ;  /* 0xffff0000918f7812 */ /* 0x000fe200078ec0ff */
[----:B------:R-:W-:Y:S01]  /*72c0*/  FMUL R92, R120, R92 ;  /* 0x0000005c785c7220 */ /* 0x000fe20000400000 */
[C---:B------:R-:W-:Y:S01]  /*72d0*/  SHF.L.U32 R144, R146.reuse, 0x10, RZ ;  /* 0x0000001092907819 */ /* 0x040fe200000006ff */
[C---:B------:R-:W-:Y:S01]  /*72e0*/  FFMA R91, R121.reuse, R135, R91 ;  /* 0x00000087795b7223 */ /* 0x040fe2000000005b */
[----:B------:R-:W-:Y:S01]  /*72f0*/  LOP3.LUT R145, R146, 0xffff0000, RZ, 0xc0, !PT ;  /* 0xffff000092917812 */ /* 0x000fe200078ec0ff */
[----:B------:R-:W-:Y:S01]  /*7300*/  FFMA R92, R121, R136, R92 ;  /* 0x00000088795c7223 */ /* 0x000fe2000000005c */
[C---:B------:R-:W-:Y:S01]  /*7310*/  SHF.L.U32 R146, R147.reuse, 0x10, RZ ;  /* 0x0000001093927819 */ /* 0x040fe200000006ff */
[C---:B------:R-:W-:Y:S01]  /*7320*/  FMUL R93, R120.reuse, R93 ;  /* 0x0000005d785d7220 */ /* 0x040fe20000400000 */
[----:B------:R-:W-:Y:S01]  /*7330*/  LOP3.LUT R147, R147, 0xffff0000, RZ, 0xc0, !PT ;  /* 0xffff000093937812 */ /* 0x000fe200078ec0ff */
[----:B------:R-:W-:Y:S01]  /*7340*/  FMUL R94, R120, R94 ;  /* 0x0000005e785e7220 */ /* 0x000fe20000400000 */
[----:B------:R-:W-:Y:S01]  /*7350*/  F2FP.BF16.F32.PACK_AB R88, R89, R88 ;  /* 0x000000585958723e */ /* 0x000fe200000010ff */
[C---:B------:R-:W-:Y:S01]  /*7360*/  FFMA R93, R121.reuse, R137, R93 ;  /* 0x00000089795d7223 */ /* 0x040fe2000000005d */
[----:B------:R-:W-:Y:S01]  /*7370*/  SHF.L.U32 R148, R152, 0x10, RZ ;  /* 0x0000001098947819 */ /* 0x000fe200000006ff */
[----:B------:R-:W-:Y:S01]  /*7380*/  FFMA R94, R121, R138, R94 ;  /* 0x0000008a795e7223 */ /* 0x000fe2000000005e */
[----:B------:R-:W-:Y:S01]  /*7390*/  F2FP.BF16.F32.PACK_AB R89, R91, R90 ;  /* 0x0000005a5b59723e */ /* 0x000fe200000010ff */
[----:B------:R-:W-:Y:S01]  /*73a0*/  FMUL R95, R120, R95 ;  /* 0x0000005f785f7220 */ /* 0x000fe20000400000 */
[----:B------:R-:W-:Y:S01]  /*73b0*/  LOP3.LUT R149, R152, 0xffff0000, RZ, 0xc0, !PT ;  /* 0xffff000098957812 */ /* 0x000fe200078ec0ff */
[C---:B------:R-:W-:Y:S01]  /*73c0*/  FMUL R96, R120.reuse, R96 ;  /* 0x0000006078607220 */ /* 0x040fe20000400000 */
[----:B------:R-:W-:Y:S01]  /*73d0*/  F2FP.BF16.F32.PACK_AB R90, R93, R92 ;  /* 0x0000005c5d5a723e */ /* 0x000fe200000010ff */
[----:B------:R-:W-:Y:S01]  /*73e0*/  FFMA R95, R121, R139, R95 ;  /* 0x0000008b795f7223 */ /* 0x000fe2000000005f */
[----:B------:R-:W-:Y:S01]  /*73f0*/  SHF.L.U32 R150, R153, 0x10, RZ ;  /* 0x0000001099967819 */ /* 0x000fe200000006ff */
[----:B------:R-:W-:Y:S01]  /*7400*/  FFMA R96, R121, R140, R96 ;  /* 0x0000008c79607223 */ /* 0x000fe20000000060 */
[----:B------:R-:W-:Y:S01]  /*7410*/  LOP3.LUT R151, R153, 0xffff0000, RZ, 0xc0, !PT ;  /* 0xffff000099977812 */ /* 0x000fe200078ec0ff */
[C---:B------:R-:W-:Y:S01]  /*7420*/  FMUL R97, R120.reuse, R97 ;  /* 0x0000006178617220 */ /* 0x040fe20000400000 */
[----:B------:R-:W-:Y:S01]  /*7430*/  F2FP.BF16.F32.PACK_AB R91, R95, R94 ;  /* 0x0000005e5f5b723e */ /* 0x000fe200000010ff */
        /* <DEDUP_REMOVED lines=11> */
[C---:B------:R-:W-:Y:S01]  /*74f0*/  SHF.L.U32 R156, R160.reuse, 0x10, RZ ;  /* 0x00000010a09c7819 */ /* 0x040fe200000006ff */
[----:B------:R-:W-:Y:S01]  /*7500*/  FFMA R100, R121, R144, R100 ;  /* 0x0000009079647223 */ /* 0x000fe20000000064 */
[----:B------:R-:W-:Y:S01]  /*7510*/  LOP3.LUT R157, R160, 0xffff0000, RZ, 0xc0, !PT ;  /* 0xffff0000a09d7812 */ /* 0x000fe200078ec0ff */
[C---:B------:R-:W-:Y:S01]  /*7520*/  FMUL R101, R120.reuse, R101 ;  /* 0x0000006578657220 */ /* 0x040fe20000400000 */
[----:B------:R-:W-:Y:S01]  /*7530*/  F2FP.BF16.F32.PACK_AB R97, R99, R98 ;  /* 0x000000626361723e */ /* 0x000fe200000010ff */
[----:B------:R-:W-:Y:S01]  /*7540*/  FMUL R102, R120, R102 ;  /* 0x0000006678667220 */ /* 0x000fe20000400000 */
[----:B------:R-:W-:Y:S01]  /*7550*/  SHF.L.U32 R158, R161, 0x10, RZ ;  /* 0x00000010a19e7819 */ /* 0x000fe200000006ff */
[----:B------:R-:W-:Y:S01]  /*7560*/  FFMA R101, R121, R145, R101 ;  /* 0x0000009179657223 */ /* 0x000fe20000000065 */
[----:B------:R-:W-:Y:S01]  /*7570*/  LOP3.LUT R159, R161, 0xffff0000, RZ, 0xc0, !PT ;  /* 0xffff0000a19f7812 */ /* 0x000fe200078ec0ff */
[----:B------:R-:W-:Y:S01]  /*7580*/  FFMA R102, R121, R146, R102 ;  /* 0x0000009279667223 */ /* 0x000fe20000000066 */
[----:B------:R-:W-:Y:S01]  /*7590*/  SHF.L.U32 R160, R162, 0x10, RZ ;  /* 0x00000010a2a07819 */ /* 0x000fe200000006ff */
[C---:B------:R-:W-:Y:S01]  /*75a0*/  FMUL R103, R120.reuse, R103 ;  /* 0x0000006778677220 */ /* 0x040fe20000400000 */
[----:B------:R-:W-:Y:S01]  /*75b0*/  F2FP.BF16.F32.PACK_AB R98, R101, R100 ;  /* 0x000000646562723e */ /* 0x000fe200000010ff */
[----:B------:R-:W-:Y:S01]  /*75c0*/  FMUL R72, R120, R72 ;  /* 0x0000004878487220 */ /* 0x000fe20000400000 */
[----:B------:R-:W-:Y:S01]  /*75d0*/  LOP3.LUT R161, R162, 0xffff0000, RZ, 0xc0, !PT ;  /* 0xffff0000a2a17812 */ /* 0x000fe200078ec0ff */
        /* <DEDUP_REMOVED lines=11> */
[----:B------:R-:W-:Y:S01]  /*7690*/  SHF.L.U32 R166, R169, 0x10, RZ ;  /* 0x00000010a9a67819 */ /* 0x000fe200000006ff */
[C---:B------:R-:W-:Y:S01]  /*76a0*/  FMUL R75, R120.reuse, R75 ;  /* 0x0000004b784b7220 */ /* 0x040fe20000400000 */
[----:B------:R-:W-:Y:S01]  /*76b0*/  F2FP.BF16.F32.PACK_AB R72, R73, R72 ;  /* 0x000000484948723e */ /* 0x000fe200000010ff */
[----:B------:R-:W-:Y:S01]  /*76c0*/  FMUL R76, R120, R76 ;  /* 0x0000004c784c7220 */ /* 0x000fe20000400000 */
[----:B------:R-:W-:Y:S01]  /*76d0*/  LOP3.LUT R167, R169, 0xffff0000, RZ, 0xc0, !PT ;  /* 0xffff0000a9a77812 */ /* 0x000fe200078ec0ff */
        /* <DEDUP_REMOVED lines=16> */
[----:B------:R-:W-:Y:S01]  /*77e0*/  UMOV UR4, 0x400 ;  /* 0x0000040000047882 */ /* 0x000fe20000000000 */
[C---:B------:R-:W-:Y:S01]  /*77f0*/  SHF.L.U32 R174, R177.reuse, 0x10, RZ ;  /* 0x00000010b1ae7819 */ /* 0x040fe200000006ff */
[----:B--2---:R-:W-:Y:S01]  /*7800*/  ULEA UR4, UR5, UR4, 0x18 ;  /* 0x0000000405047291 */ /* 0x004fe2000f8ec0ff */
[----:B------:R-:W-:Y:S01]  /*7810*/  LOP3.LUT R175, R177, 0xffff0000, RZ, 0xc0, !PT ;  /* 0xffff0000b1af7812 */ /* 0x000fe200078ec0ff */
[C---:B------:R-:W-:Y:S01]  /*7820*/  FFMA R79, R121.reuse, R155, R79 ;  /* 0x0000009b794f7223 */ /* 0x040fe2000000004f */
[C---:B------:R-:W-:Y:S01]  /*7830*/  SHF.L.U32 R176, R178.reuse, 0x10, RZ ;  /* 0x00000010b2b07819 */ /* 0x040fe200000006ff */
[----:B------:R-:W-:Y:S01]  /*7840*/  ULEA UR4, UR44, UR4, 0x3 ;  /* 0x000000042c047291 */ /* 0x000fe2000f8e18ff */
[----:B------:R-:W-:Y:S01]  /*7850*/  LOP3.LUT R177, R178, 0xffff0000, RZ, 0xc0, !PT ;  /* 0xffff0000b2b17812 */ /* 0x000fe200078ec0ff */
[----:B------:R-:W-:Y:S01]  /*7860*/  FFMA R80, R121, R156, R80 ;  /* 0x0000009c79507223 */ /* 0x000fe20000000050 */
[----:B------:R-:W-:Y:S01]  /*7870*/  F2FP.BF16.F32.PACK_AB R75, R79, R78 ;  /* 0x0000004e4f4b723e */ /* 0x000fe200000010ff */
[----:B------:R-:W-:Y:S01]  /*7880*/  UIADD3 UR4, UPT, UPT, UR4, 0x120, URZ ;  /* 0x0000012004047890 */ /* 0x000fe2000fffe0ff */
[C---:B------:R-:W-:Y:S01]  /*7890*/  SHF.L.U32 R178, R179.reuse, 0x10, RZ ;  /* 0x00000010b3b27819 */ /* 0x040fe200000006ff */
[----:B------:R-:W-:Y:S01]  /*78a0*/  FMUL R81, R120, R81 ;  /* 0x0000005178517220 */ /* 0x000fe20000400000 */
[----:B------:R-:W-:Y:S01]  /*78b0*/  LOP3.LUT R179, R179, 0xffff0000, RZ, 0xc0, !PT ;  /* 0xffff0000b3b37812 */ /* 0x000fe200078ec0ff */
[----:B------:R-:W-:Y:S01]  /*78c0*/  UPRMT UR4, UR5, 0x654, UR4 ;  /* 0x0000065405047896 */ /* 0x000fe20008000004 */
[C---:B------:R-:W-:Y:S01]  /*78d0*/  SHF.L.U32 R180, R184.reuse, 0x10, RZ ;  /* 0x00000010b8b47819 */ /* 0x040fe200000006ff */
[----:B------:R-:W-:Y:S01]  /*78e0*/  FFMA R81, R121, R157, R81 ;  /* 0x0000009d79517223 */ /* 0x000fe20000000051 */
[----:B------:R-:W-:Y:S01]  /*78f0*/  LOP3.LUT R181, R184, 0xffff0000, RZ, 0xc0, !PT ;  /* 0xffff0000b8b57812 */ /* 0x000fe200078ec0ff */
[C---:B------:R-:W-:Y:S01]  /*7900*/  FMUL R82, R120.reuse, R82 ;  /* 0x0000005278527220 */ /* 0x040fe20000400000 */
[----:B------:R-:W-:Y:S01]  /*7910*/  SHF.L.U32 R182, R185, 0x10, RZ ;  /* 0x00000010b9b67819 */ /* 0x000fe200000006ff */
[----:B------:R-:W-:Y:S01]  /*7920*/  FMUL R83, R120, R83 ;  /* 0x0000005378537220 */ /* 0x000fe20000400000 */
[----:B------:R-:W-:Y:S01]  /*7930*/  F2FP.BF16.F32.PACK_AB R80, R81, R80 ;  /* 0x000000505150723e */ /* 0x000fe200000010ff */
[----:B------:R-:W-:Y:S01]  /*7940*/  FFMA R82, R121, R158, R82 ;  /* 0x0000009e79527223 */ /* 0x000fe20000000052 */
[----:B------:R-:W-:Y:S01]  /*7950*/  LOP3.LUT R183, R185, 0xffff0000, RZ, 0xc0, !PT ;  /* 0xffff0000b9b77812 */ /* 0x000fe200078ec0ff */
[----:B-1----:R-:W-:Y:S01]  /*7960*/  SYNCS.ARRIVE.TRANS64.RED.A1T0 RZ, [UR4], RZ ;  /* 0x000000ffffff79a7 */ /* 0x002fe20008100404 */
[C---:B------:R-:W-:Y:S01]  /*7970*/  SHF.L.U32 R184, R186.reuse, 0x10, RZ ;  /* 0x00000010bab87819 */ /* 0x040fe200000006ff */
[----:B------:R1:W-:Y:S01]  /*7980*/  STS.128 [R237+0x200], R124 ;  /* 0x0002007ced007388 */ /* 0x0003e20000000c00 */
[----:B------:R-:W-:Y:S01]  /*7990*/  LOP3.LUT R185, R186, 0xffff0000, RZ, 0xc0, !PT ;  /* 0xffff0000bab97812 */ /* 0x000fe200078ec0ff */
[----:B------:R-:W-:Y:S01]  /*79a0*/  FFMA R83, R121, R159, R83 ;  /* 0x0000009f79537223 */ /* 0x000fe20000000053 */
[C---:B------:R-:W-:Y:S01]  /*79b0*/  SHF.L.U32 R186, R187.reuse, 0x10, RZ ;  /* 0x00000010bbba7819 */ /* 0x040fe200000006ff */
[C---:B------:R-:W-:Y:S01]  /*79c0*/  FMUL R84, R120.reuse, R84 ;  /* 0x0000005478547220 */ /* 0x040fe20000400000 */
[----:B------:R-:W-:Y:S01]  /*79d0*/  LOP3.LUT R187, R187, 0xffff0000, RZ, 0xc0, !PT ;  /* 0xffff0000bbbb7812 */ /* 0x000fe200078ec0ff */
[----:B------:R-:W-:Y:S01]  /*79e0*/  FMUL R85, R120, R85 ;  /* 0x0000005578557220 */ /* 0x000fe20000400000 */
[----:B------:R-:W-:Y:S01]  /*79f0*/  F2FP.BF16.F32.PACK_AB R81, R83, R82 ;  /* 0x000000525351723e */ /* 0x000fe200000010ff */
[----:B------:R1:W-:Y:S01]  /*7a00*/  STS.128 [R239], R20 ;  /* 0x00000014ef007388 */ /* 0x0003e20000000c00 */
[C---:B------:R-:W-:Y:S01]  /*7a10*/  SHF.L.U32 R188, R192.reuse, 0x10, RZ ;  /* 0x00000010c0bc7819 */ /* 0x040fe200000006ff */
[C---:B------:R-:W-:Y:S01]  /*7a20*/  FFMA R84, R121.reuse, R160, R84 ;  /* 0x000000a079547223 */ /* 0x040fe20000000054 */
[----:B------:R-:W-:Y:S01]  /*7a30*/  LOP3.LUT R189, R192, 0xffff0000, RZ, 0xc0, !PT ;  /* 0xffff0000c0bd7812 */ /* 0x000fe200078ec0ff */
[----:B------:R-:W-:Y:S01]  /*7a40*/  FFMA R85, R121, R161, R85 ;  /* 0x000000a179557223 */ /* 0x000fe20000000055 */
[C---:B------:R-:W-:Y:S01]  /*7a50*/  SHF.L.U32 R190, R193.reuse, 0x10, RZ ;  /* 0x00000010c1be7819 */ /* 0x040fe200000006ff */
[----:B------:R-:W-:Y:S01]  /*7a60*/  FMUL R86, R120, R86 ;  /* 0x0000005678567220 */ /* 0x000fe20000400000 */
[----:B------:R-:W-:Y:S01]  /*7a70*/  LOP3.LUT R191, R193, 0xffff0000, RZ, 0xc0, !PT ;  /* 0xffff0000c1bf7812 */ /* 0x000fe200078ec0ff */
[----:B------:R1:W-:Y:S01]  /*7a80*/  STS.128 [R237+0x1200], R88 ;  /* 0x00120058ed007388 */ /* 0x0003e20000000c00 */
[----:B------:R-:W-:Y:S01]  /*7a90*/  F2FP.BF16.F32.PACK_AB R82, R85, R84 ;  /* 0x000000545552723e */ /* 0x000fe200000010ff */
[----:B------:R-:W-:Y:S01]  /*7aa0*/  FFMA R86, R121, R162, R86 ;  /* 0x000000a279567223 */ /* 0x000fe20000000056 */
[----:B------:R-:W-:Y:S01]  /*7ab0*/  SHF.L.U32 R192, R194, 0x10, RZ ;  /* 0x00000010c2c07819 */ /* 0x000fe200000006ff */
[----:B------:R-:W-:Y:S01]  /*7ac0*/  FMUL R87, R120, R87 ;  /* 0x0000005778577220 */ /* 0x000fe20000400000 */
[----:B------:R-:W-:Y:S01]  /*7ad0*/  LOP3.LUT R193, R194, 0xffff0000, RZ, 0xc0, !PT ;  /* 0xffff0000c2c17812 */ /* 0x000fe200078ec0ff */
[C---:B------:R-:W-:Y:S01]  /*7ae0*/  FMUL R56, R120.reuse, R56 ;  /* 0x0000003878387220 */ /* 0x040fe20000400000 */
[C---:B------:R-:W-:Y:S01]  /*7af0*/  SHF.L.U32 R194, R195.reuse, 0x10, RZ ;  /* 0x00000010c3c27819 */ /* 0x040fe200000006ff */
[----:B------:R1:W-:Y:S01]  /*7b00*/  STS.128 [R239+0x1000], R96 ;  /* 0x00100060ef007388 */ /* 0x0003e20000000c00 */
[----:B------:R-:W-:Y:S01]  /*7b10*/  LOP3.LUT R195, R195, 0xffff0000, RZ, 0xc0, !PT ;  /* 0xffff0000c3c37812 */ /* 0x000fe200078ec0ff */
[----:B------:R-:W-:Y:S01]  /*7b20*/  FMUL R57, R120, R57 ;  /* 0x0000003978397220 */ /* 0x000fe20000400000 */
[----:B------:R-:W-:Y:S01]  /*7b30*/  SHF.L.U32 R196, R200, 0x10, RZ ;  /* 0x00000010c8c47819 */ /* 0x000fe200000006ff */
[----:B------:R-:W-:Y:S01]  /*7b40*/  FMUL R58, R120, R58 ;  /* 0x0000003a783a7220 */ /* 0x000fe20000400000 */
[----:B------:R-:W-:Y:S01]  /*7b50*/  LOP3.LUT R197, R200, 0xffff0000, RZ, 0xc0, !PT ;  /* 0xffff0000c8c57812 */ /* 0x000fe200078ec0ff */
[----:B------:R-:W-:Y:S01]  /*7b60*/  FFMA R87, R121, R163, R87 ;  /* 0x000000a379577223 */ /* 0x000fe20000000057 */
[----:B------:R-:W-:Y:S01]  /*7b70*/  SHF.L.U32 R198, R201, 0x10, RZ ;  /* 0x00000010c9c67819 */ /* 0x000fe200000006ff */
[----:B------:R1:W-:Y:S01]  /*7b80*/  STS.128 [R237+0x2200], R72 ;  /* 0x00220048ed007388 */ /* 0x0003e20000000c00 */
[C---:B------:R-:W-:Y:S01]  /*7b90*/  FFMA R56, R121.reuse, R164, R56 ;  /* 0x000000a479387223 */ /* 0x040fe20000000038 */
[----:B------:R-:W-:Y:S01]  /*7ba0*/  FFMA R57, R121, R165, R57 ;  /* 0x000000a579397223 */ /* 0x000fe20000000039 */
[----:B------:R-:W-:Y:S01]  /*7bb0*/  F2FP.BF16.F32.PACK_AB R83, R87, R86 ;  /* 0x000000565753723e */ /* 0x000fe200000010ff */
[----:B------:R-:W-:Y:S01]  /*7bc0*/  FFMA R58, R121, R166, R58 ;  /* 0x000000a6793a7223 */ /* 0x000fe2000000003a */
[C---:B------:R-:W-:Y:S01]  /*7bd0*/  FMUL R59, R120.reuse, R59 ;  /* 0x0000003b783b7220 */ /* 0x040fe20000400000 */
[----:B------:R-:W-:Y:S01]  /*7be0*/  LOP3.LUT R199, R201, 0xffff0000, RZ, 0xc0, !PT ;  /* 0xffff0000c9c77812 */ /* 0x000fe200078ec0ff */
[C---:B------:R-:W-:Y:S01]  /*7bf0*/  FMUL R60, R120.reuse, R60 ;  /* 0x0000003c783c7220 */ /* 0x040fe20000400000 */
[----:B------:R1:W-:Y:S01]  /*7c00*/  STS.128 [R239+0x2000], R80 ;  /* 0x00200050ef007388 */ /* 0x0003e20000000c00 */
[----:B------:R-:W-:Y:S01]  /*7c10*/  F2FP.BF16.F32.PACK_AB R56, R57, R56 ;  /* 0x000000383938723e */ /* 0x000fe200000010ff */
[C---:B------:R-:W-:Y:S01]  /*7c20*/  FFMA R59, R121.reuse, R167, R59 ;  /* 0x000000a7793b7223 */ /* 0x040fe2000000003b */
[----:B------:R-:W-:Y:S01]  /*7c30*/  FFMA R60, R121, R168, R60 ;  /* 0x000000a8793c7223 */ /* 0x000fe2000000003c */
[----:B------:R-:W-:Y:S01]  /*7c40*/  FMUL R61, R120, R61 ;  /* 0x0000003d783d7220 */ /* 0x000fe20000400000 */
[----:B------:R-:W-:Y:S01]  /*7c50*/  SHF.L.U32 R200, R202, 0x10, RZ ;  /* 0x00000010cac87819 */ /* 0x000fe200000006ff */
[C---:B------:R-:W-:Y:S01]  /*7c60*/  FMUL R62, R120.reuse, R62 ;  /* 0x0000003e783e7220 */ /* 0x040fe20000400000 */
[----:B------:R-:W-:Y:S01]  /*7c70*/  F2FP.BF16.F32.PACK_AB R57, R59, R58 ;  /* 0x0000003a3b39723e */ /* 0x000fe200000010ff */
[C---:B------:R-:W-:Y:S01]  /*7c80*/  FFMA R61, R121.reuse, R169, R61 ;  /* 0x000000a9793d7223 */ /* 0x040fe2000000003d */
[----:B------:R-:W-:Y:S01]  /*7c90*/  FMUL R63, R120, R63 ;  /* 0x0000003f783f7220 */ /* 0x000fe20000400000 */
[----:B------:R-:W-:Y:S01]  /*7ca0*/  FFMA R62, R121, R170, R62 ;  /* 0x000000aa793e7223 */ /* 0x000fe2000000003e */
[----:B------:R-:W-:Y:S01]  /*7cb0*/  LOP3.LUT R201, R202, 0xffff0000, RZ, 0xc0, !PT ;  /* 0xffff0000cac97812 */ /* 0x000fe200078ec0ff */
[C---:B------:R-:W-:Y:S01]  /*7cc0*/  FMUL R64, R120.reuse, R64 ;  /* 0x0000004078407220 */ /* 0x040fe20000400000 */
[----:B------:R-:W-:Y:S01]  /*7cd0*/  F2FP.BF16.F32.PACK_AB R58, R61, R60 ;  /* 0x0000003c3d3a723e */ /* 0x000fe200000010ff */
[C---:B------:R-:W-:Y:S01]  /*7ce0*/  FFMA R63, R121.reuse, R171, R63 ;  /* 0x000000ab793f7223 */ /* 0x040fe2000000003f */
[C---:B------:R-:W-:Y:S01]  /*7cf0*/  FMUL R65, R120.reuse, R65 ;  /* 0x0000004178417220 */ /* 0x040fe20000400000 */
[----:B------:R-:W-:Y:S01]  /*7d00*/  FFMA R64, R121, R172, R64 ;  /* 0x000000ac79407223 */ /* 0x000fe20000000040 */
[----:B------:R-:W-:Y:S01]  /*7d10*/  SHF.L.U32 R202, R203, 0x10, RZ ;  /* 0x00000010cbca7819 */ /* 0x000fe200000006ff */
[C---:B------:R-:W-:Y:S01]  /*7d20*/  FMUL R66, R120.reuse, R66 ;  /* 0x0000004278427220 */ /* 0x040fe20000400000 */
[----:B------:R-:W-:Y:S01]  /*7d30*/  F2FP.BF16.F32.PACK_AB R59, R63, R62 ;  /* 0x0000003e3f3b723e */ /* 0x000fe200000010ff */
[C---:B------:R-:W-:Y:S01]  /*7d40*/  FFMA R65, R121.reuse, R173, R65 ;  /* 0x000000ad79417223 */ /* 0x040fe20000000041 */
[C---:B------:R-:W-:Y:S01]  /*7d50*/  FMUL R67, R120.reuse, R67 ;  /* 0x0000004378437220 */ /* 0x040fe20000400000 */
[----:B------:R-:W-:Y:S01]  /*7d60*/  FFMA R66, R121, R174, R66 ;  /* 0x000000ae79427223 */ /* 0x000fe20000000042 */
[----:B------:R-:W-:Y:S01]  /*7d70*/  LOP3.LUT R203, R203, 0xffff0000, RZ, 0xc0, !PT ;  /* 0xffff0000cbcb7812 */ /* 0x000fe200078ec0ff */
[----:B------:R1:W-:Y:S01]  /*7d80*/  STS.128 [R237+0x3200], R56 ;  /* 0x00320038ed007388 */ /* 0x0003e20000000c00 */
[----:B------:R-:W-:Y:S01]  /*7d90*/  F2FP.BF16.F32.PACK_AB R64, R65, R64 ;  /* 0x000000404140723e */ /* 0x000fe200000010ff */
[C---:B------:R-:W-:Y:S01]  /*7da0*/  FFMA R67, R121.reuse, R175, R67 ;  /* 0x000000af79437223 */ /* 0x040fe20000000043 */
[C---:B------:R-:W-:Y:S01]  /*7db0*/  FMUL R68, R120.reuse, R68 ;  /* 0x0000004478447220 */ /* 0x040fe20000400000 */
[C---:B------:R-:W-:Y:S01]  /*7dc0*/  FMUL R69, R120.reuse, R69 ;  /* 0x0000004578457220 */ /* 0x040fe20000400000 */
[----:B------:R-:W-:Y:S01]  /*7dd0*/  FMUL R70, R120, R70 ;  /* 0x0000004678467220 */ /* 0x000fe20000400000 */
[----:B------:R-:W-:Y:S01]  /*7de0*/  SHF.L.U32 R204, R208, 0x10, RZ ;  /* 0x00000010d0cc7819 */ /* 0x000fe200000006ff */
[----:B------:R-:W-:Y:S01]  /*7df0*/  FFMA R68, R121, R176, R68 ;  /* 0x000000b079447223 */ /* 0x000fe20000000044 */
[----:B------:R-:W-:Y:S01]  /*7e00*/  F2FP.BF16.F32.PACK_AB R65, R67, R66 ;  /* 0x000000424341723e */ /* 0x000fe200000010ff */
[C---:B------:R-:W-:Y:S01]  /*7e10*/  FFMA R69, R121.reuse, R177, R69 ;  /* 0x000000b179457223 */ /* 0x040fe20000000045 */
[----:B------:R-:W-:Y:S01]  /*7e20*/  FFMA R70, R121, R178, R70 ;  /* 0x000000b279467223 */ /* 0x000fe20000000046 */
[----:B------:R-:W-:Y:S01]  /*7e30*/  FMUL R71, R120, R71 ;  /* 0x0000004778477220 */ /* 0x000fe20000400000 */
        /* <DEDUP_REMOVED lines=84> */
[----:B------:R-:W-:Y:S01]  /*8380*/  FFMA R33, R121, R205, R33 ;  /* 0x000000cd79217223 */ /* 0x000fe20000000021 */
[C---:B------:R-:W-:Y:S01]  /*8390*/  FMUL R35, R120.reuse, R35 ;  /* 0x0000002378237220 */ /* 0x040fe20000400000 */
[C---:B------:R-:W-:Y:S01]  /*83a0*/  FMUL R36, R120.reuse, R36 ;  /* 0x0000002478247220 */ /* 0x040fe20000400000 */
[----:B------:R-:W-:Y:S01]  /*83b0*/  FMUL R37, R120, R37 ;  /* 0x0000002578257220 */ /* 0x000fe20000400000 */
[----:B------:R1:W-:Y:S01]  /*83c0*/  STS.128 [R237+0x5200], R24 ;  /* 0x00520018ed007388 */ /* 0x0003e20000000c00 */
[----:B------:R-:W-:Y:S01]  /*83d0*/  LOP3.LUT R219, R219, 0xffff0000, RZ, 0xc0, !PT ;  /* 0xffff0000dbdb7812 */ /* 0x000fe200078ec0ff */
[----:B------:R-:W-:Y:S01]  /*83e0*/  FFMA R34, R121, R206, R34 ;  /* 0x000000ce79227223 */ /* 0x000fe20000000022 */
[----:B------:R-:W-:Y:S01]  /*83f0*/  F2FP.BF16.F32.PACK_AB R32, R33, R32 ;  /* 0x000000202120723e */ /* 0x000fe200000010ff */
[C---:B------:R-:W-:Y:S01]  /*8400*/  FFMA R35, R121.reuse, R207, R35 ;  /* 0x000000cf79237223 */ /* 0x040fe20000000023 */
[C---:B------:R-:W-:Y:S01]  /*8410*/  FFMA R36, R121.reuse, R208, R36 ;  /* 0x000000d079247223 */ /* 0x040fe20000000024 */
[----:B------:R-:W-:Y:S01]  /*8420*/  SHF.L.U32 R220, R224, 0x10, RZ ;  /* 0x00000010e0dc7819 */ /* 0x000fe200000006ff */
[C---:B------:R-:W-:Y:S01]  /*8430*/  FFMA R37, R121.reuse, R209, R37 ;  /* 0x000000d179257223 */ /* 0x040fe20000000025 */
[C---:B------:R-:W-:Y:S01]  /*8440*/  FMUL R38, R120.reuse, R38 ;  /* 0x0000002678267220 */ /* 0x040fe20000400000 */
[C---:B------:R-:W-:Y:S01]  /*8450*/  FMUL R39, R120.reuse, R39 ;  /* 0x0000002778277220 */ /* 0x040fe20000400000 */
[C---:B------:R-:W-:Y:S01]  /*8460*/  FMUL R4, R120.reuse, R4 ;  /* 0x0000000478047220 */ /* 0x040fe20000400000 */
[C---:B------:R-:W-:Y:S01]  /*8470*/  FMUL R5, R120.reuse, R5 ;  /* 0x0000000578057220 */ /* 0x040fe20000400000 */
[C---:B------:R-:W-:Y:S01]  /*8480*/  FFMA R38, R121.reuse, R210, R38 ;  /* 0x000000d279267223 */ /* 0x040fe20000000026 */
[C---:B------:R-:W-:Y:S01]  /*8490*/  FMUL R6, R120.reuse, R6 ;  /* 0x0000000678067220 */ /* 0x040fe20000400000 */
[C---:B------:R-:W-:Y:S01]  /*84a0*/  FFMA R39, R121.reuse, R211, R39 ;  /* 0x000000d379277223 */ /* 0x040fe20000000027 */
[C---:B------:R-:W-:Y:S01]  /*84b0*/  FMUL R7, R120.reuse, R7 ;  /* 0x0000000778077220 */ /* 0x040fe20000400000 */
[C---:B------:R-:W-:Y:S01]  /*84c0*/  FFMA R4, R121.reuse, R212, R4 ;  /* 0x000000d479047223 */ /* 0x040fe20000000004 */
[C---:B------:R-:W-:Y:S01]  /*84d0*/  FMUL R8, R120.reuse, R8 ;  /* 0x0000000878087220 */ /* 0x040fe20000400000 */
[C---:B------:R-:W-:Y:S01]  /*84e0*/  FFMA R5, R121.reuse, R213, R5 ;  /* 0x000000d579057223 */ /* 0x040fe20000000005 */
[C---:B------:R-:W-:Y:S01]  /*84f0*/  FMUL R9, R120.reuse, R9 ;  /* 0x0000000978097220 */ /* 0x040fe20000400000 */
[----:B------:R-:W-:Y:S01]  /*8500*/  FFMA R6, R121, R214, R6 ;  /* 0x000000d679067223 */ /* 0x000fe20000000006 */
[C---:B------:R-:W-:Y:S01]  /*8510*/  FMUL R10, R120.reuse, R10 ;  /* 0x0000000a780a7220 */ /* 0x040fe20000400000 */
[----:B------:R-:W-:Y:S01]  /*8520*/  F2FP.BF16.F32.PACK_AB R33, R35, R34 ;  /* 0x000000222321723e */ /* 0x000fe200000010ff */
[----:B------:R-:W-:Y:S01]  /*8530*/  FFMA R7, R121, R215, R7 ;  /* 0x000000d779077223 */ /* 0x000fe20000000007 */
[C---:B------:R-:W-:Y:S01]  /*8540*/  FMUL R11, R120.reuse, R11 ;  /* 0x0000000b780b7220 */ /* 0x040fe20000400000 */
[----:B------:R-:W-:Y:S01]  /*8550*/  F2FP.BF16.F32.PACK_AB R34, R37, R36 ;  /* 0x000000242522723e */ /* 0x000fe200000010ff */
[----:B------:R-:W-:Y:S01]  /*8560*/  FFMA R8, R121, R216, R8 ;  /* 0x000000d879087223 */ /* 0x000fe20000000008 */
[----:B------:R-:W-:Y:S01]  /*8570*/  F2FP.BF16.F32.PACK_AB R35, R39, R38 ;  /* 0x000000262723723e */ /* 0x000fe200000010ff */
[----:B------:R-:W-:Y:S01]  /*8580*/  FMUL R12, R120, R12 ;  /* 0x0000000c780c7220 */ /* 0x000fe20000400000 */
[----:B------:R-:W-:Y:S01]  /*8590*/  LOP3.LUT R221, R224, 0xffff0000, RZ, 0xc0, !PT ;  /* 0xffff0000e0dd7812 */ /* 0x000fe200078ec0ff */
[----:B------:R-:W-:Y:S01]  /*85a0*/  FFMA R9, R121, R217, R9 ;  /* 0x000000d979097223 */ /* 0x000fe20000000009 */
[----:B------:R-:W-:Y:S01]  /*85b0*/  SHF.L.U32 R222, R225, 0x10, RZ ;  /* 0x00000010e1de7819 */ /* 0x000fe200000006ff */
[----:B------:R1:W-:Y:S01]  /*85c0*/  STS.128 [R239+0x5000], R32 ;  /* 0x00500020ef007388 */ /* 0x0003e20000000c00 */
[C---:B------:R-:W-:Y:S01]  /*85d0*/  FMUL R13, R120.reuse, R13 ;  /* 0x0000000d780d7220 */ /* 0x040fe20000400000 */
[----:B------:R-:W-:Y:S01]  /*85e0*/  FFMA R10, R121, R218, R10 ;  /* 0x000000da790a7223 */ /* 0x000fe2000000000a */
[----:B------:R-:W-:Y:S01]  /*85f0*/  LOP3.LUT R223, R225, 0xffff0000, RZ, 0xc0, !PT ;  /* 0xffff0000e1df7812 */ /* 0x000fe200078ec0ff */
[----:B------:R-:W-:Y:S01]  /*8600*/  FMUL R14, R120, R14 ;  /* 0x0000000e780e7220 */ /* 0x000fe20000400000 */
[C---:B------:R-:W-:Y:S01]  /*8610*/  FFMA R11, R121.reuse, R219, R11 ;  /* 0x000000db790b7223 */ /* 0x040fe2000000000b */
[----:B------:R-:W-:Y:S01]  /*8620*/  SHF.L.U32 R224, R226, 0x10, RZ ;  /* 0x00000010e2e07819 */ /* 0x000fe200000006ff */
[----:B------:R-:W-:Y:S01]  /*8630*/  FMUL R15, R120, R15 ;  /* 0x0000000f780f7220 */ /* 0x000fe20000400000 */
[C---:B------:R-:W-:Y:S01]  /*8640*/  FFMA R12, R121.reuse, R220, R12 ;  /* 0x000000dc790c7223 */ /* 0x040fe2000000000c */
[----:B------:R-:W-:Y:S01]  /*8650*/  LOP3.LUT R225, R226, 0xffff0000, RZ, 0xc0, !PT ;  /* 0xffff0000e2e17812 */ /* 0x000fe200078ec0ff */
[C---:B------:R-:W-:Y:S01]  /*8660*/  FMUL R16, R120.reuse, R16 ;  /* 0x0000001078107220 */ /* 0x040fe20000400000 */
[----:B------:R-:W-:Y:S01]  /*8670*/  FFMA R13, R121, R221, R13 ;  /* 0x000000dd790d7223 */ /* 0x000fe2000000000d */
[----:B------:R-:W-:Y:S01]  /*8680*/  SHF.L.U32 R226, R227, 0x10, RZ ;  /* 0x00000010e3e27819 */ /* 0x000fe200000006ff */
[C---:B------:R-:W-:Y:S01]  /*8690*/  FMUL R17, R120.reuse, R17 ;  /* 0x0000001178117220 */ /* 0x040fe20000400000 */
[----:B------:R-:W-:Y:S01]  /*86a0*/  F2FP.BF16.F32.PACK_AB R4, R5, R4 ;  /* 0x000000040504723e */ /* 0x000fe200000010ff */
[----:B------:R-:W-:Y:S01]  /*86b0*/  FFMA R14, R121, R222, R14 ;  /* 0x000000de790e7223 */ /* 0x000fe2000000000e */
[----:B------:R-:W-:Y:S01]  /*86c0*/  LOP3.LUT R227, R227, 0xffff0000, RZ, 0xc0, !PT ;  /* 0xffff0000e3e37812 */ /* 0x000fe200078ec0ff */
[C---:B------:R-:W-:Y:S01]  /*86d0*/  FMUL R18, R120.reuse, R18 ;  /* 0x0000001278127220 */ /* 0x040fe20000400000 */
[----:B------:R-:W-:Y:S01]  /*86e0*/  F2FP.BF16.F32.PACK_AB R5, R7, R6 ;  /* 0x000000060705723e */ /* 0x000fe200000010ff */
[----:B------:R-:W-:Y:S01]  /*86f0*/  FFMA R15, R121, R223, R15 ;  /* 0x000000df790f7223 */ /* 0x000fe2000000000f */
[----:B------:R-:W-:Y:S01]  /*8700*/  FMUL R19, R120, R19 ;  /* 0x0000001378137220 */ /* 0x000fe20000400000 */
[----:B------:R-:W-:Y:S01]  /*8710*/  F2FP.BF16.F32.PACK_AB R6, R9, R8 ;  /* 0x000000080906723e */ /* 0x000fe200000010ff */
[----:B------:R-:W-:Y:S01]  /*8720*/  FFMA R16, R121, R224, R16 ;  /* 0x000000e079107223 */ /* 0x000fe20000000010 */
[----:B------:R-:W-:Y:S01]  /*8730*/  F2FP.BF16.F32.PACK_AB R7, R11, R10 ;  /* 0x0000000a0b07723e */ /* 0x000fe200000010ff */
[C---:B------:R-:W-:Y:S01]  /*8740*/  FFMA R17, R121.reuse, R225, R17 ;  /* 0x000000e179117223 */ /* 0x040fe20000000011 */
[C---:B------:R-:W-:Y:S01]  /*8750*/  FFMA R18, R121.reuse, R226, R18 ;  /* 0x000000e279127223 */ /* 0x040fe20000000012 */
[----:B------:R-:W-:Y:S01]  /*8760*/  FFMA R19, R121, R227, R19 ;  /* 0x000000e379137223 */ /* 0x000fe20000000013 */
[----:B------:R-:W-:Y:S01]  /*8770*/  F2FP.BF16.F32.PACK_AB R12, R13, R12 ;  /* 0x0000000c0d0c723e */ /* 0x000fe200000010ff */
[----:B------:R1:W-:Y:S01]  /*8780*/  STS.128 [R237+0x6200], R4 ;  /* 0x00620004ed007388 */ /* 0x0003e20000000c00 */
[----:B------:R-:W-:Y:S01]  /*8790*/  F2FP.BF16.F32.PACK_AB R13, R15, R14 ;  /* 0x0000000e0f0d723e */ /* 0x000fe200000010ff */
[----:B------:R-:W-:Y:S01]  /*87a0*/  UMOV UR4, 0x400 ;  /* 0x0000040000047882 */ /* 0x000fe20000000000 */
[----:B------:R-:W-:Y:S01]  /*87b0*/  F2FP.BF16.F32.PACK_AB R14, R17, R16 ;  /* 0x00000010110e723e */ /* 0x000fe200000010ff */
[----:B------:R-:W-:Y:S01]  /*87c0*/  UIADD3 UR10, UPT, UPT, UR43, 0x1, URZ ;  /* 0x000000012b0a7890 */ /* 0x000fe2000fffe0ff */
[----:B------:R-:W-:Y:S01]  /*87d0*/  F2FP.BF16.F32.PACK_AB R15, R19, R18 ;  /* 0x00000012130f723e */ /* 0x000fe200000010ff */
[----:B------:R-:W-:Y:S01]  /*87e0*/  UIADD3 UR7, UPT, UPT, UR44, 0x1, URZ ;  /* 0x000000012c077890 */ /* 0x000fe2000fffe0ff */
[----:B------:R-:W-:Y:S01]  /*87f0*/  BSSY.RECONVERGENT B0, `(.L_x_106) ;  /* 0x0000031000007945 */ /* 0x000fe20003800200 */
[----:B------:R-:W-:Y:S02]  /*8800*/  ULEA UR4, UR5, UR4, 0x18 ;  /* 0x0000000405047291 */ /* 0x000fe4000f8ec0ff */
[----:B------:R1:W-:Y:S01]  /*8810*/  STS.128 [R239+0x6000], R12 ;  /* 0x0060000cef007388 */ /* 0x0003e20000000c00 */
[----:B------:R-:W-:Y:S01]  /*8820*/  @!PT LDS RZ, [RZ] ;  /* 0x00000000fffff984 */ /* 0x000fe20000000800 */
[----:B------:R-:W-:Y:S01]  /*8830*/  @!PT LDS RZ, [RZ] ;  /* 0x00000000fffff984 */ /* 0x000fe20000000800 */
[----:B------:R-:W-:Y:S01]  /*8840*/  @!PT LDS RZ, [RZ] ;  /* 0x00000000fffff984 */ /* 0x000fe20000000800 */
[----:B------:R-:W-:Y:S01]  /*8850*/  @!PT LDS RZ, [RZ] ;  /* 0x00000000fffff984 */ /* 0x000fe20000000800 */
[----:B------:R2:W-:Y:S07]  /*8860*/  MEMBAR.ALL.CTA ;  /* 0x0000000000007992 */ /* 0x0005ee0000008000 */
[----:B--2---:R-:W2:Y:S02]  /*8870*/  FENCE.VIEW.ASYNC.S ;  /* 0x00000000000073c6 */ /* 0x004ea40000000000 */
[----:B--2---:R-:W-:Y:S06]  /*8880*/  BAR.SYNC.DEFER_BLOCKING 0x1, 0x80 ;  /* 0x0042000000007b1d */ /* 0x004fec0000010000 */
[----:B------:R-:W-:Y:S05]  /*8890*/  @P2 BRA `(.L_x_107) ;  /* 0x0000000000982947 */ /* 0x000fea0003800000 */
[----:B------:R-:W2:Y:S01]  /*88a0*/  LDCU.64 UR16, c[0x0][0x348] ;  /* 0x00006900ff1077ac */ /* 0x000ea20008000a00 */
[----:B------:R-:W-:Y:S02]  /*88b0*/  UIMAD UR6, UR43, 0x7000, UR4 ;  /* 0x000070002b0678a4 */ /* 0x000fe4000f8e0204 */
[----:B------:R-:W-:Y:S02]  /*88c0*/  UIMAD UR13, UR47, 0x70, URZ ;  /* 0x000000702f0d78a4 */ /* 0x000fe4000f8e02ff */
[----:B------:R-:W-:Y:S02]  /*88d0*/  USHF.L.U32 UR14, UR46, 0x7, URZ ;  /* 0x000000072e0e7899 */ /* 0x000fe400080006ff */
[----:B------:R-:W-:Y:S01]  /*88e0*/  UIADD3 UR12, UPT, UPT, UR6, 0x200, URZ ;  /* 0x00000200060c7890 */ /* 0x000fe2000fffe0ff */
[----:B------:R-:W-:Y:S01]  /*88f0*/  UMOV UR15, UR36 ;  /* 0x00000024000f7c82 */ /* 0x000fe20008000000 */
[----:B------:R-:W-:Y:S01]  /*8900*/  UMOV UR19, UR36 ;  /* 0x0000002400137c82 */ /* 0x000fe20008000000 */
[----:B------:R-:W-:Y:S02]  /*8910*/  UIADD3 UR29, UPT, UPT, UR13, 0x20, URZ ;  /* 0x000000200d1d7890 */ /* 0x000fe4000fffe0ff */
[----:B------:R-:W-:Y:S01]  /*8920*/  UMOV UR18, UR14 ;  /* 0x0000000e00127c82 */ /* 0x000fe20008000000 */
[----:B------:R-:W-:Y:S02]  /*8930*/  UIADD3 UR28, UPT, UPT, UR6, 0x2200, URZ ;  /* 0x00002200061c7890 */ /* 0x000fe4000fffe0ff */
[----:B--2---:R-:W-:Y:S02]  /*8940*/  UIADD3 UR8, UP0, UPT, UR16, 0x680, URZ ;  /* 0x0000068010087890 */ /* 0x004fe4000ff1e0ff */
[----:B------:R-:W-:Y:S02]  /*8950*/  UIADD3 UR16, UPT, UPT, UR6, 0x1200, URZ ;  /* 0x0000120006107890 */ /* 0x000fe4000fffe0ff */
[----:B------:R-:W-:Y:S02]  /*8960*/  UIADD3.X UR9, UPT, UPT, URZ, UR17, URZ, UP0, !UPT ;  /* 0x00000011ff097290 */ /* 0x000fe400087fe4ff */
[----:B------:R-:W-:Y:S01]  /*8970*/  UIADD3 UR17, UPT, UPT, UR13, 0x10, URZ ;  /* 0x000000100d117890 */ /* 0x000fe2000fffe0ff */
[----:B------:R-:W-:Y:S01]  /*8980*/  UMOV UR31, UR36 ;  /* 0x00000024001f7c82 */ /* 0x000fe20008000000 */
[----:B------:R-:W-:Y:S01]  /*8990*/  UMOV UR30, UR14 ;  /* 0x0000000e001e7c82 */ /* 0x000fe20008000000 */
[----:B------:R-:W-:Y:S02]  /*89a0*/  UIADD3 UR33, UPT, UPT, UR13, 0x30, URZ ;  /* 0x000000300d217890 */ /* 0x000fe4000fffe0ff */
[----:B------:R-:W-:Y:S02]  /*89b0*/  UIADD3 UR32, UPT, UPT, UR6, 0x3200, URZ ;  /* 0x0000320006207890 */ /* 0x000fe4000fffe0ff */
[----:B------:R2:W-:Y:S01]  /*89c0*/  UTMASTG.3D [UR12], [UR8] ;  /* 0x0000000c080073b5 */ /* 0x0005e20008010000 */
[----:B------:R-:W-:Y:S01]  /*89d0*/  UMOV UR35, UR36 ;  /* 0x0000002400237c82 */ /* 0x000fe20008000000 */
[----:B------:R-:W-:Y:S01]  /*89e0*/  UMOV UR34, UR14 ;  /* 0x0000000e00227c82 */ /* 0x000fe20008000000 */
[----:B------:R-:W-:Y:S02]  /*89f0*/  UIADD3 UR25, UPT, UPT, UR13, 0x40, URZ ;  /* 0x000000400d197890 */ /* 0x000fe4000fffe0ff */
[----:B------:R-:W-:Y:S01]  /*8a00*/  UIADD3 UR24, UPT, UPT, UR6, 0x4200, URZ ;  /* 0x0000420006187890 */ /* 0x000fe2000fffe0ff */
[----:B------:R-:W-:Y:S01]  /*8a10*/  UMOV UR27, UR36 ;  /* 0x00000024001b7c82 */ /* 0x000fe20008000000 */
[----:B------:R3:W-:Y:S01]  /*8a20*/  UTMASTG.3D [UR16], [UR8] ;  /* 0x00000010080073b5 */ /* 0x0007e20008010000 */
[----:B------:R-:W-:Y:S01]  /*8a30*/  UMOV UR26, UR14 ;  /* 0x0000000e001a7c82 */ /* 0x000fe20008000000 */
[----:B------:R-:W-:Y:S02]  /*8a40*/  UIADD3 UR21, UPT, UPT, UR13, 0x50, URZ ;  /* 0x000000500d157890 */ /* 0x000fe4000fffe0ff */
[----:B------:R-:W-:Y:S01]  /*8a50*/  UIADD3 UR20, UPT, UPT, UR6, 0x5200, URZ ;  /* 0x0000520006147890 */ /* 0x000fe2000fffe0ff */
[----:B------:R-:W-:Y:S01]  /*8a60*/  UMOV UR23, UR36 ;  /* 0x0000002400177c82 */ /* 0x000fe20008000000 */
[----:B------:R-:W-:Y:S01]  /*8a70*/  UMOV UR22, UR14 ;  /* 0x0000000e00167c82 */ /* 0x000fe20008000000 */
[----:B------:R3:W-:Y:S01]  /*8a80*/  UTMASTG.3D [UR28], [UR8] ;  /* 0x0000001c080073b5 */ /* 0x0007e20008010000 */
[----:B------:R3:W-:Y:S01]  /*8a90*/  UTMASTG.3D [UR32], [UR8] ;  /* 0x00000020080073b5 */ /* 0x0007e20008010000 */
[----:B------:R3:W-:Y:S01]  /*8aa0*/  UTMASTG.3D [UR24], [UR8] ;  /* 0x00000018080073b5 */ /* 0x0007e20008010000 */
[----:B--2---:R-:W-:Y:S02]  /*8ab0*/  UIADD3 UR13, UPT, UPT, UR13, 0x60, URZ ;  /* 0x000000600d0d7890 */ /* 0x004fe4000fffe0ff */
[----:B------:R-:W-:Y:S01]  /*8ac0*/  UIADD3 UR12, UPT, UPT, UR6, 0x6200, URZ ;  /* 0x00006200060c7890 */ /* 0x000fe2000fffe0ff */
[----:B------:R3:W-:Y:S08]  /*8ad0*/  UTMASTG.3D [UR20], [UR8] ;  /* 0x00000014080073b5 */ /* 0x0007f00008010000 */
[----:B------:R3:W-:Y:S02]  /*8ae0*/  UTMASTG.3D [UR12], [UR8] ;  /* 0x0000000c080073b5 */ /* 0x0007e40008010000 */
[----:B---3--:R0:W-:Y:S02]  /*8af0*/  UTMACMDFLUSH ;  /* 0x00000000000079b7 */ /* 0x0081e40000000000 */
.L_x_107:
[----:B------:R-:W-:Y:S05]  /*8b00*/  BSYNC.RECONVERGENT B0 ;  /* 0x0000000000007941 */ /* 0x000fea0003800200 */
.L_x_106:
[----:B------:R-:W-:Y:S04]  /*8b10*/  BSSY.RECONVERGENT B0, `(.L_x_108) ;  /* 0x0000003000007945 */ /* 0x000fe80003800200 */
[----:B------:R-:W-:Y:S05]  /*8b20*/  @P1 BRA `(.L_x_109) ;  /* 0x0000000000041947 */ /* 0x000fea0003800000 */
[----:B------:R-:W-:Y:S04]  /*8b30*/  DEPBAR.LE SB0, 0x0 ;  /* 0x000080000000791a */ /* 0x000fe80000000000 */
.L_x_109:
[----:B------:R-:W-:Y:S05]  /*8b40*/  BSYNC.RECONVERGENT B0 ;  /* 0x0000000000007941 */ /* 0x000fea0003800200 */
.L_x_108:
[----:B------:R-:W-:Y:S01]  /*8b50*/  BAR.SYNC.DEFER_BLOCKING 0x1, 0x80 ;  /* 0x0042000000007b1d */ /* 0x000fe20000010000 */
[----:B------:R-:W-:Y:S04]  /*8b60*/  UIADD3 UR50, UPT, UPT, UR50, 0x1, URZ ;  /* 0x0000000132327890 */ /* 0x000fe8000fffe0ff */
[----:B------:R-:W-:Y:S09]  /*8b70*/  UISETP.NE.AND UP0, UPT, UR50, URZ, UPT ;  /* 0x000000ff3200728c */ /* 0x000ff2000bf05270 */
[----:B------:R-:W-:Y:S05]  /*8b80*/  BRA.U !UP0, `(.L_x_110) ;  /* 0x00000001082c7547 */ /* 0x000fea000b800000 */
[----:B------:R-:W2:Y:S01]  /*8b90*/  S2R R3, SR_CgaCtaId ;  /* 0x0000000000037919 */ /* 0x000ea20000008800 */
[----:B------:R-:W-:Y:S01]  /*8ba0*/  ISETP.NE.AND P0, PT, R238, RZ, PT ;  /* 0x000000ffee00720c */ /* 0x000fe20003f05270 */
[----:B------:R-:W-:Y:S11]  /*8bb0*/  IMAD.U32 R0, RZ, RZ, UR49 ;  /* 0x00000031ff007e24 */ /* 0x000ff6000f8e00ff */
[----:B------:R-:W-:Y:S01]  /*8bc0*/  @!UPT UIADD3 URZ, UPT, UPT, URZ, URZ, URZ ;  /* 0x000000fffffff290 */ /* 0x000fe2000fffe0ff */
[----:B------:R-:W-:Y:S01]  /*8bd0*/  @P0 LEA R0, R0, UR4, 0x3 ;  /* 0x0000000400000c11 */ /* 0x000fe2000f8e18ff */
[----:B------:R-:W-:Y:S04]  /*8be0*/  UIADD3 UR4, UPT, UPT, UR49, 0x1, URZ ;  /* 0x0000000131047890 */ /* 0x000fe8000fffe0ff */
[----:B------:R-:W-:Y:S01]  /*8bf0*/  @P0 VIADD R0, R0, 0xc0 ;  /* 0x000000c000000836 */ /* 0x000fe20000000000 */
[----:B------:R-:W-:Y:S04]  /*8c00*/  UISETP.NE.AND UP0, UPT, UR4, 0x2, UPT ;  /* 0x000000020400788c */ /* 0x000fe8000bf05270 */
[----:B------:R-:W-:Y:S01]  /*8c10*/  USEL UR49, UR4, URZ, UP0 ;  /* 0x000000ff04317287 */ /* 0x000fe20008000000 */
[----:B--2---:R-:W-:Y:S04]  /*8c20*/  @P0 PRMT R0, R3, 0x654, R0 ;  /* 0x0000065403000816 */ /* 0x004fe80000000000 */
[----:B------:R2:W-:Y:S07]  /*8c30*/  @P0 SYNCS.ARRIVE.TRANS64.RED.A1T0 RZ, [R0+URZ], RZ ;  /* 0x000000ff00ff09a7 */ /* 0x0005ee00081004ff */
.L_x_110:
[----:B------:R-:W-:Y:S02]  /*8c40*/  UISETP.NE.AND UP3, UPT, UR54, URZ, UPT ;  /* 0x000000ff3600728c */ /* 0x000fe4000bf65270 */
[----:B------:R-:W-:Y:S02]  /*8c50*/  UISETP.NE.AND UP0, UPT, UR48, 0x2, UPT ;  /* 0x000000023000788c */ /* 0x000fe4000bf05270 */
[----:B------:R-:W-:Y:S02]  /*8c60*/  UISETP.NE.AND UP1, UPT, UR7, 0x4, UPT ;  /* 0x000000040700788c */ /* 0x000fe4000bf25270 */
[----:B------:R-:W-:Y:S02]  /*8c70*/  UISETP.NE.AND UP2, UPT, UR10, 0x2, UPT ;  /* 0x000000020a00788c */ /* 0x000fe4000bf45270 */
[----:B------:R-:W-:Y:S02]  /*8c80*/  USEL UR6, URZ, 0x1, UP0 ;  /* 0x00000001ff067887 */ /* 0x000fe40008000000 */
[----:B------:R-:W-:Y:S02]  /*8c90*/  USEL UR5, URZ, 0x1, UP1 ;  /* 0x00000001ff057887 */ /* 0x000fe40008800000 */
[----:B------:R-:W-:Y:S02]  /*8ca0*/  USEL UR4, URZ, 0x1, UP2 ;  /* 0x00000001ff047887 */ /* 0x000fe40009000000 */
[----:B------:R-:W-:Y:S02]  /*8cb0*/  UIADD3 UR47, UPT, UPT, UR37, UR60, URZ ;  /* 0x0000003c252f7290 */ /* 0x000fe4000fffe0ff */
[----:B------:R-:W-:Y:S02]  /*8cc0*/  UIADD3 UR46, UPT, UPT, UR38, UR61, URZ ;  /* 0x0000003d262e7290 */ /* 0x000fe4000fffe0ff */
[----:B------:R-:W-:Y:S02]  /*8cd0*/  USEL UR18, UR48, URZ, UP0 ;  /* 0x000000ff30127287 */ /* 0x000fe40008000000 */
[----:B------:R-:W-:Y:S02]  /*8ce0*/  USEL UR44, UR7, URZ, UP1 ;  /* 0x000000ff072c7287 */ /* 0x000fe40008800000 */
[----:B------:R-:W-:Y:S02]  /*8cf0*/  USEL UR43, UR10, URZ, UP2 ;  /* 0x000000ff0a2b7287 */ /* 0x000fe40009000000 */
[----:B------:R-:W-:Y:S02]  /*8d00*/  ULOP3.LUT UR51, UR51, UR6, URZ, 0x3c, !UPT ;  /* 0x0000000633337292 */ /* 0x000fe4000f8e3cff */
[----:B------:R-:W-:Y:S02]  /*8d10*/  ULOP3.LUT UR52, UR52, UR5, URZ, 0x3c, !UPT ;  /* 0x0000000534347292 */ /* 0x000fe4000f8e3cff */
[----:B------:R-:W-:Y:S01]  /*8d20*/  ULOP3.LUT UR53, UR53, UR4, URZ, 0x3c, !UPT ;  /* 0x0000000435357292 */ /* 0x000fe2000f8e3cff */
[----:B------:R-:W-:Y:S01]  /*8d30*/  UMOV UR36, UR55 ;  /* 0x0000003700247c82 */ /* 0x000fe20008000000 */
[----:B------:R-:W-:Y:S10]  /*8d40*/  BRA.U UP3, `(.L_x_111) ;  /* 0xffffffc103b87547 */ /* 0x000ff4000b83ffff */
[----:B------:R-:W-:-:S13]  /*8d50*/  R2UR UR4, R236 ;  /* 0x00000000ec0472ca */ /* 0x000fda00000e0000 */
[----:B------:R-:W-:-:S09]  /*8d60*/  UISETP.NE.AND UP0, UPT, UR4, URZ, UPT ;  /* 0x000000ff0400728c */ /* 0x000fd2000bf05270 */
[----:B------:R-:W-:Y:S05]  /*8d70*/  BRA.U !UP0, `(.L_x_112) ;  /* 0x0000000108487547 */ /* 0x000fea000b800000 */
[----:B------:R-:W3:Y:S02]  /*8d80*/  LDCU.64 UR4, c[0x0][0x890] ;  /* 0x00011200ff0477ac */ /* 0x000ee40008000a00 */
[----:B---3--:R-:W-:-:S04]  /*8d90*/  UISETP.NE.U32.AND UP0, UPT, UR4, URZ, UPT ;  /* 0x000000ff0400728c */ /* 0x008fc8000bf05070 */
[----:B------:R-:W-:-:S09]  /*8da0*/  UISETP.NE.AND.EX UP0, UPT, UR5, URZ, UPT, UP0 ;  /* 0x000000ff0500728c */ /* 0x000fd2000bf05300 */
[----:B------:R-:W-:Y:S05]  /*8db0*/  BRA.U UP0, `(.L_x_113) ;  /* 0x00000001000c7547 */ /* 0x000fea000b800000 */
[----:B------:R-:W-:-:S13]  /*8dc0*/  FSETP.NEU.AND P0, PT, R121, RZ, PT ;  /* 0x000000ff7900720b */ /* 0x000fda0003f0d000 */
[----:B------:R-:W-:Y:S05]  /*8dd0*/  @!P0 EXIT ;  /* 0x000000000000894d */ /* 0x000fea0003800000 */
[----:B------:R-:W-:Y:S05]  /*8de0*/  BRA `(.L_x_112) ;  /* 0x00000000002c7947 */ /* 0x000fea0003800000 */
.L_x_113:
[----:B------:R-:W-:Y:S01]  /*8df0*/  LOP3.LUT P0, RZ, R234, 0xff, RZ, 0xc0, !PT ;  /* 0x000000ffeaff7812 */ /* 0x000fe2000780c0ff */
[----:B------:R-:W-:-:S12]  /*8e00*/  BSSY.RECONVERGENT B0, `(.L_x_112) ;  /* 0x0000009000007945 */ /* 0x000fd80003800200 */
[----:B------:R-:W-:Y:S05]  /*8e10*/  @P0 BRA `(.L_x_114) ;  /* 0x0000000000140947 */ /* 0x000fea0003800000 */
[----:B------:R-:W3:Y:S02]  /*8e20*/  LDCU.64 UR4, c[0x0][0x888] ;  /* 0x00011100ff0477ac */ /* 0x000ee40008000a00 */
[----:B---3--:R-:W-:-:S04]  /*8e30*/  ISETP.NE.U32.AND P0, PT, RZ, UR4, PT ;  /* 0x00000004ff007c0c */ /* 0x008fc8000bf05070 */
[----:B------:R-:W-:-:S13]  /*8e40*/  ISETP.NE.AND.EX P0, PT, RZ, UR5, PT, P0 ;  /* 0x00000005ff007c0c */ /* 0x000fda000bf05300 */
[----:B------:R-:W-:Y:S05]  /*8e50*/  @!P0 EXIT ;  /* 0x000000000000894d */ /* 0x000fea0003800000 */
[----:B------:R-:W-:Y:S05]  /*8e60*/  BRA `(.L_x_115) ;  /* 0x0000000000087947 */ /* 0x000fea0003800000 */
.L_x_114:
[----:B------:R-:W-:-:S13]  /*8e70*/  FSETP.NEU.AND P0, PT, R121, RZ, PT ;  /* 0x000000ff7900720b */ /* 0x000fda0003f0d000 */
[----:B------:R-:W-:Y:S05]  /*8e80*/  @!P0 EXIT ;  /* 0x000000000000894d */ /* 0x000fea0003800000 */
.L_x_115:
[----:B------:R-:W-:Y:S05]  /*8e90*/  BSYNC.RECONVERGENT B0 ;  /* 0x0000000000007941 */ /* 0x000fea0003800200 */
.L_x_112:
[----:B------:R-:W-:-:S04]  /*8ea0*/  DEPBAR.LE SB0, 0x0 ;  /* 0x000080000000791a */ /* 0x000fc80000000000 */
[----:B------:R-:W-:Y:S05]  /*8eb0*/  EXIT ;  /* 0x000000000000794d */ /* 0x000fea0003800000 */
.L_x_20:
[----:B--2---:R2:W3:Y:S02]  /*8ec0*/  SYNCS.PHASECHK.TRANS64.TRYWAIT P0, [R0+URZ+0x150], R2 ;  /* 0x00015002000075a7 */ /* 0x0044e400080011ff */
[----:B---3--:R-:W-:Y:S05]  /*8ed0*/  @!P0 NANOSLEEP.SYNCS 0x989680 ;  /* 0x009896800000895d */ /* 0x008fea0003900000 */
[----:B------:R-:W3:Y:S02]  /*8ee0*/  @!P0 SYNCS.PHASECHK.TRANS64 P0, [R0+URZ+0x150], R2 ;  /* 0x00015002000085a7 */ /* 0x000ee400080010ff */
[----:B---3--:R-:W-:Y:S05]  /*8ef0*/  @!P0 BRA `(.L_x_20) ;  /* 0xfffffffc00f08947 */ /* 0x008fea000383ffff */
[----:B------:R-:W-:Y:S05]  /*8f00*/  BRA `(.L_x_116) ;  /* 0xffffff8800307947 */ /* 0x000fea000383ffff */
.L_x_23:
[----:B-1----:R-:W-:Y:S07]  /*8f10*/  MOV R0, UR33 ;  /* 0x0000002100007c02 */ /* 0x002fee0008000f00 */
.L_x_117:
[----:B-1----:R1:W2:Y:S02]  /*8f20*/  SYNCS.PHASECHK.TRANS64.TRYWAIT P0, [R0+URZ+0x58], R3 ;  /* 0x00005803000075a7 */ /* 0x0022a400080011ff */
[----:B--2---:R-:W-:Y:S05]  /*8f30*/  @!P0 NANOSLEEP.SYNCS 0x989680 ;  /* 0x009896800000895d */ /* 0x004fea0003900000 */
[----:B------:R-:W2:Y:S02]  /*8f40*/  @!P0 SYNCS.PHASECHK.TRANS64 P0, [R0+URZ+0x58], R3 ;  /* 0x00005803000085a7 */ /* 0x000ea400080010ff */
[----:B--2---:R-:W-:Y:S05]  /*8f50*/  @!P0 BRA `(.L_x_117) ;  /* 0xfffffffc00f08947 */ /* 0x004fea000383ffff */
[----:B------:R-:W-:Y:S05]  /*8f60*/  BRA `(.L_x_22) ;  /* 0xffffff8800787947 */ /* 0x000fea000383ffff */
.L_x_29:
[----:B-1----:R-:W-:Y:S07]  /*8f70*/  MOV R0, UR17 ;  /* 0x0000001100007c02 */ /* 0x002fee0008000f00 */
.L_x_118:
[----:B-1----:R1:W2:Y:S02]  /*8f80*/  SYNCS.PHASECHK.TRANS64.TRYWAIT P0, [R0+URZ+0x58], R3 ;  /* 0x00005803000075a7 */ /* 0x0022a400080011ff */
[----:B--2---:R-:W-:Y:S05]  /*8f90*/  @!P0 NANOSLEEP.SYNCS 0x989680 ;  /* 0x009896800000895d */ /* 0x004fea0003900000 */
[----:B------:R-:W2:Y:S02]  /*8fa0*/  @!P0 SYNCS.PHASECHK.TRANS64 P0, [R0+URZ+0x58], R3 ;  /* 0x00005803000085a7 */ /* 0x000ea400080010ff */
[----:B--2---:R-:W-:Y:S05]  /*8fb0*/  @!P0 BRA `(.L_x_118) ;  /* 0xfffffffc00f08947 */ /* 0x004fea000383ffff */
[----:B------:R-:W-:Y:S05]  /*8fc0*/  BRA `(.L_x_28) ;  /* 0xffffff8c00207947 */ /* 0x000fea000383ffff */
.L_x_33:
[----:B-1----:R1:W2:Y:S02]  /*8fd0*/  SYNCS.PHASECHK.TRANS64.TRYWAIT P0, [R3+URZ+0xe0], R0 ;  /* 0x0000e000030075a7 */ /* 0x0022a400080011ff */
[----:B--2---:R-:W-:Y:S05]  /*8fe0*/  @!P0 NANOSLEEP.SYNCS 0x989680 ;  /* 0x009896800000895d */ /* 0x004fea0003900000 */
[----:B------:R-:W2:Y:S02]  /*8ff0*/  @!P0 SYNCS.PHASECHK.TRANS64 P0, [R3+URZ+0xe0], R0 ;  /* 0x0000e000030085a7 */ /* 0x000ea400080010ff */
[----:B--2---:R-:W-:Y:S05]  /*9000*/  @!P0 BRA `(.L_x_33) ;  /* 0xfffffffc00f08947 */ /* 0x004fea000383ffff */
[----:B------:R-:W-:Y:S05]  /*9010*/  BRA `(.L_x_119) ;  /* 0xffffff8c00b07947 */ /* 0x000fea000383ffff */
.L_x_37:
[----:B------:R-:W-:-:S07]  /*9020*/  MOV R0, UR4 ;  /* 0x0000000400007c02 */ /* 0x000fce0008000f00 */
.L_x_120:
[----:B-1----:R1:W2:Y:S02]  /*9030*/  SYNCS.PHASECHK.TRANS64.TRYWAIT P0, [R0+URZ], R2 ;  /* 0x00000002000075a7 */ /* 0x0022a400080011ff */
[----:B--2---:R-:W-:Y:S05]  /*9040*/  @!P0 NANOSLEEP.SYNCS 0x989680 ;  /* 0x009896800000895d */ /* 0x004fea0003900000 */
[----:B------:R-:W2:Y:S02]  /*9050*/  @!P0 SYNCS.PHASECHK.TRANS64 P0, [R0+URZ], R2 ;  /* 0x00000002000085a7 */ /* 0x000ea400080010ff */
[----:B--2---:R-:W-:Y:S05]  /*9060*/  @!P0 BRA `(.L_x_120) ;  /* 0xfffffffc00f08947 */ /* 0x004fea000383ffff */
[----:B------:R-:W-:Y:S05]  /*9070*/  BRA `(.L_x_121) ;  /* 0xffffff9400547947 */ /* 0x000fea000383ffff */
.L_x_38:
[----:B------:R-:W-:-:S07]  /*9080*/  MOV R0, UR5 ;  /* 0x0000000500007c02 */ /* 0x000fce0008000f00 */
.L_x_122:
[----:B-1----:R1:W2:Y:S02]  /*9090*/  SYNCS.PHASECHK.TRANS64.TRYWAIT P0, [R0+URZ], R3 ;  /* 0x00000003000075a7 */ /* 0x0022a400080011ff */
[----:B--2---:R-:W-:Y:S05]  /*90a0*/  @!P0 NANOSLEEP.SYNCS 0x989680 ;  /* 0x009896800000895d */ /* 0x004fea0003900000 */
[----:B------:R-:W2:Y:S02]  /*90b0*/  @!P0 SYNCS.PHASECHK.TRANS64 P0, [R0+URZ], R3 ;  /* 0x00000003000085a7 */ /* 0x000ea400080010ff */
[----:B--2---:R-:W-:Y:S05]  /*90c0*/  @!P0 BRA `(.L_x_122) ;  /* 0xfffffffc00f08947 */ /* 0x004fea000383ffff */
[----:B------:R-:W-:Y:S05]  /*90d0*/  BRA `(.L_x_123) ;  /* 0xffffff9400607947 */ /* 0x000fea000383ffff */
.L_x_39:
[----:B------:R-:W-:-:S07]  /*90e0*/  MOV R0, UR5 ;  /* 0x0000000500007c02 */ /* 0x000fce0008000f00 */
.L_x_124:
[----:B-1----:R1:W2:Y:S02]  /*90f0*/  SYNCS.PHASECHK.TRANS64.TRYWAIT P0, [R0+URZ], R3 ;  /* 0x00000003000075a7 */ /* 0x0022a400080011ff */
[----:B--2---:R-:W-:Y:S05]  /*9100*/  @!P0 NANOSLEEP.SYNCS 0x989680 ;  /* 0x009896800000895d */ /* 0x004fea0003900000 */
[----:B------:R-:W2:Y:S02]  /*9110*/  @!P0 SYNCS.PHASECHK.TRANS64 P0, [R0+URZ], R3 ;  /* 0x00000003000085a7 */ /* 0x000ea400080010ff */
[----:B--2---:R-:W-:Y:S05]  /*9120*/  @!P0 BRA `(.L_x_124) ;  /* 0xfffffffc00f08947 */ /* 0x004fea000383ffff */
[----:B------:R-:W-:Y:S05]  /*9130*/  BRA `(.L_x_125) ;  /* 0xffffff94006c7947 */ /* 0x000fea000383ffff */
.L_x_40:
[----:B------:R-:W-:-:S07]  /*9140*/  MOV R0, UR5 ;  /* 0x0000000500007c02 */ /* 0x000fce0008000f00 */
.L_x_126:
[----:B-1----:R1:W2:Y:S02]  /*9150*/  SYNCS.PHASECHK.TRANS64.TRYWAIT P0, [R0+URZ], R3 ;  /* 0x00000003000075a7 */ /* 0x0022a400080011ff */
[----:B--2---:R-:W-:Y:S05]  /*9160*/  @!P0 NANOSLEEP.SYNCS 0x989680 ;  /* 0x009896800000895d */ /* 0x004fea0003900000 */
[----:B------:R-:W2:Y:S02]  /*9170*/  @!P0 SYNCS.PHASECHK.TRANS64 P0, [R0+URZ], R3 ;  /* 0x00000003000085a7 */ /* 0x000ea400080010ff */
[----:B--2---:R-:W-:Y:S05]  /*9180*/  @!P0 BRA `(.L_x_126) ;  /* 0xfffffffc00f08947 */ /* 0x004fea000383ffff */
[----:B------:R-:W-:Y:S05]  /*9190*/  BRA `(.L_x_127) ;  /* 0xffffff9400787947 */ /* 0x000fea000383ffff */
.L_x_41:
[----:B------:R-:W-:-:S07]  /*91a0*/  MOV R0, UR5 ;  /* 0x0000000500007c02 */ /* 0x000fce0008000f00 */
.L_x_128:
[----:B-1----:R1:W2:Y:S02]  /*91b0*/  SYNCS.PHASECHK.TRANS64.TRYWAIT P0, [R0+URZ], R3 ;  /* 0x00000003000075a7 */ /* 0x0022a400080011ff */
[----:B--2---:R-:W-:Y:S05]  /*91c0*/  @!P0 NANOSLEEP.SYNCS 0x989680 ;  /* 0x009896800000895d */ /* 0x004fea0003900000 */
[----:B------:R-:W2:Y:S02]  /*91d0*/  @!P0 SYNCS.PHASECHK.TRANS64 P0, [R0+URZ], R3 ;  /* 0x00000003000085a7 */ /* 0x000ea400080010ff */
[----:B--2---:R-:W-:Y:S05]  /*91e0*/  @!P0 BRA `(.L_x_128) ;  /* 0xfffffffc00f08947 */ /* 0x004fea000383ffff */
[----:B------:R-:W-:Y:S05]  /*91f0*/  BRA `(.L_x_129) ;  /* 0xffffff9400847947 */ /* 0x000fea000383ffff */
.L_x_42:
[----:B------:R-:W-:-:S07]  /*9200*/  MOV R0, UR5 ;  /* 0x0000000500007c02 */ /* 0x000fce0008000f00 */
.L_x_130:
[----:B-1----:R1:W2:Y:S02]  /*9210*/  SYNCS.PHASECHK.TRANS64.TRYWAIT P0, [R0+URZ], R3 ;  /* 0x00000003000075a7 */ /* 0x0022a400080011ff */
[----:B--2---:R-:W-:Y:S05]  /*9220*/  @!P0 NANOSLEEP.SYNCS 0x989680 ;  /* 0x009896800000895d */ /* 0x004fea0003900000 */
[----:B------:R-:W2:Y:S02]  /*9230*/  @!P0 SYNCS.PHASECHK.TRANS64 P0, [R0+URZ], R3 ;  /* 0x00000003000085a7 */ /* 0x000ea400080010ff */
[----:B--2---:R-:W-:Y:S05]  /*9240*/  @!P0 BRA `(.L_x_130) ;  /* 0xfffffffc00f08947 */ /* 0x004fea000383ffff */
[----:B------:R-:W-:Y:S05]  /*9250*/  BRA `(.L_x_131) ;  /* 0xffffff9400907947 */ /* 0x000fea000383ffff */
.L_x_43:
[----:B------:R-:W-:-:S07]  /*9260*/  MOV R0, UR5 ;  /* 0x0000000500007c02 */ /* 0x000fce0008000f00 */
.L_x_132:
[----:B-1----:R1:W2:Y:S02]  /*9270*/  SYNCS.PHASECHK.TRANS64.TRYWAIT P0, [R0+URZ], R3 ;  /* 0x00000003000075a7 */ /* 0x0022a400080011ff */
[----:B--2---:R-:W-:Y:S05]  /*9280*/  @!P0 NANOSLEEP.SYNCS 0x989680 ;  /* 0x009896800000895d */ /* 0x004fea0003900000 */
[----:B------:R-:W2:Y:S02]  /*9290*/  @!P0 SYNCS.PHASECHK.TRANS64 P0, [R0+URZ], R3 ;  /* 0x00000003000085a7 */ /* 0x000ea400080010ff */
[----:B--2---:R-:W-:Y:S05]  /*92a0*/  @!P0 BRA `(.L_x_132) ;  /* 0xfffffffc00f08947 */ /* 0x004fea000383ffff */
[----:B------:R-:W-:Y:S05]  /*92b0*/  BRA `(.L_x_133) ;  /* 0xffffff94009c7947 */ /* 0x000fea000383ffff */
.L_x_44:
[----:B------:R-:W-:-:S07]  /*92c0*/  MOV R0, UR5 ;  /* 0x0000000500007c02 */ /* 0x000fce0008000f00 */
.L_x_134:
[----:B-1----:R1:W2:Y:S02]  /*92d0*/  SYNCS.PHASECHK.TRANS64.TRYWAIT P0, [R0+URZ], R3 ;  /* 0x00000003000075a7 */ /* 0x0022a400080011ff */
[----:B--2---:R-:W-:Y:S05]  /*92e0*/  @!P0 NANOSLEEP.SYNCS 0x989680 ;  /* 0x009896800000895d */ /* 0x004fea0003900000 */
[----:B------:R-:W2:Y:S02]  /*92f0*/  @!P0 SYNCS.PHASECHK.TRANS64 P0, [R0+URZ], R3 ;  /* 0x00000003000085a7 */ /* 0x000ea400080010ff */
[----:B--2---:R-:W-:Y:S05]  /*9300*/  @!P0 BRA `(.L_x_134) ;  /* 0xfffffffc00f08947 */ /* 0x004fea000383ffff */
[----:B------:R-:W-:Y:S05]  /*9310*/  BRA `(.L_x_135) ;  /* 0xffffff9400a87947 */ /* 0x000fea000383ffff */
.L_x_45:
[----:B------:R-:W-:-:S07]  /*9320*/  MOV R0, UR5 ;  /* 0x0000000500007c02 */ /* 0x000fce0008000f00 */
.L_x_136:
[----:B-1----:R1:W2:Y:S02]  /*9330*/  SYNCS.PHASECHK.TRANS64.TRYWAIT P0, [R0+URZ], R3 ;  /* 0x00000003000075a7 */ /* 0x0022a400080011ff */
[----:B--2---:R-:W-:Y:S05]  /*9340*/  @!P0 NANOSLEEP.SYNCS 0x989680 ;  /* 0x009896800000895d */ /* 0x004fea0003900000 */
[----:B------:R-:W2:Y:S02]  /*9350*/  @!P0 SYNCS.PHASECHK.TRANS64 P0, [R0+URZ], R3 ;  /* 0x00000003000085a7 */ /* 0x000ea400080010ff */
[----:B--2---:R-:W-:Y:S05]  /*9360*/  @!P0 BRA `(.L_x_136) ;  /* 0xfffffffc00f08947 */ /* 0x004fea000383ffff */
[----:B------:R-:W-:Y:S05]  /*9370*/  BRA `(.L_x_137) ;  /* 0xffffff9400b47947 */ /* 0x000fea000383ffff */
.L_x_46:
[----:B------:R-:W-:-:S07]  /*9380*/  MOV R0, UR5 ;  /* 0x0000000500007c02 */ /* 0x000fce0008000f00 */
.L_x_138:
[----:B-1----:R1:W2:Y:S02]  /*9390*/  SYNCS.PHASECHK.TRANS64.TRYWAIT P0, [R0+URZ], R3 ;  /* 0x00000003000075a7 */ /* 0x0022a400080011ff */
[----:B--2---:R-:W-:Y:S05]  /*93a0*/  @!P0 NANOSLEEP.SYNCS 0x989680 ;  /* 0x009896800000895d */ /* 0x004fea0003900000 */
[----:B------:R-:W2:Y:S02]  /*93b0*/  @!P0 SYNCS.PHASECHK.TRANS64 P0, [R0+URZ], R3 ;  /* 0x00000003000085a7 */ /* 0x000ea400080010ff */
[----:B--2---:R-:W-:Y:S05]  /*93c0*/  @!P0 BRA `(.L_x_138) ;  /* 0xfffffffc00f08947 */ /* 0x004fea000383ffff */
[----:B------:R-:W-:Y:S05]  /*93d0*/  BRA `(.L_x_139) ;  /* 0xffffff9400c07947 */ /* 0x000fea000383ffff */
.L_x_49:
[----:B--2---:R2:W3:Y:S02]  /*93e0*/  SYNCS.PHASECHK.TRANS64.TRYWAIT P0, [R2+URZ+0x140], R4 ;  /* 0x00014004020075a7 */ /* 0x0044e400080011ff */
[----:B---3--:R-:W-:Y:S05]  /*93f0*/  @!P0 NANOSLEEP.SYNCS 0x989680 ;  /* 0x009896800000895d */ /* 0x008fea0003900000 */
[----:B------:R-:W3:Y:S02]  /*9400*/  @!P0 SYNCS.PHASECHK.TRANS64 P0, [R2+URZ+0x140], R4 ;  /* 0x00014004020085a7 */ /* 0x000ee400080010ff */
[----:B---3--:R-:W-:Y:S05]  /*9410*/  @!P0 BRA `(.L_x_49) ;  /* 0xfffffffc00f08947 */ /* 0x008fea000383ffff */
[----:B------:R-:W-:Y:S05]  /*9420*/  BRA `(.L_x_140) ;  /* 0xffffff98001c7947 */ /* 0x000fea000383ffff */
.L_x_50:
[----:B------:R-:W-:-:S07]  /*9430*/  MOV R2, UR4 ;  /* 0x0000000400027c02 */ /* 0x000fce0008000f00 */
.L_x_141:
[----:B--2---:R2:W3:Y:S02]  /*9440*/  SYNCS.PHASECHK.TRANS64.TRYWAIT P0, [R2+URZ+0xf0], R5 ;  /* 0x0000f005020075a7 */ /* 0x0044e400080011ff */
[----:B---3--:R-:W-:Y:S05]  /*9450*/  @!P0 NANOSLEEP.SYNCS 0x989680 ;  /* 0x009896800000895d */ /* 0x008fea0003900000 */
[----:B------:R-:W3:Y:S02]  /*9460*/  @!P0 SYNCS.PHASECHK.TRANS64 P0, [R2+URZ+0xf0], R5 ;  /* 0x0000f005020085a7 */ /* 0x000ee400080010ff */
[----:B---3--:R-:W-:Y:S05]  /*9470*/  @!P0 BRA `(.L_x_141) ;  /* 0xfffffffc00f08947 */ /* 0x008fea000383ffff */
[----:B------:R-:W-:Y:S05]  /*9480*/  BRA `(.L_x_142) ;  /* 0xffffff98002c7947 */ /* 0x000fea000383ffff */
.L_x_51:
[----:B--2---:R2:W3:Y:S02]  /*9490*/  SYNCS.PHASECHK.TRANS64.TRYWAIT P1, [R2+URZ+0xe0], R4 ;  /* 0x0000e004020075a7 */ /* 0x0044e400080211ff */
[----:B---3--:R-:W-:Y:S05]  /*94a0*/  @!P1 NANOSLEEP.SYNCS 0x989680 ;  /* 0x009896800000995d */ /* 0x008fea0003900000 */
[----:B------:R-:W3:Y:S02]  /*94b0*/  @!P1 SYNCS.PHASECHK.TRANS64 P1, [R2+URZ+0xe0], R4 ;  /* 0x0000e004020095a7 */ /* 0x000ee400080210ff */
[----:B---3--:R-:W-:Y:S05]  /*94c0*/  @!P1 BRA `(.L_x_51) ;  /* 0xfffffffc00f09947 */ /* 0x008fea000383ffff */
[----:B------:R-:W-:Y:S05]  /*94d0*/  BRA `(.L_x_143) ;  /* 0xffffff98005c7947 */ /* 0x000fea000383ffff */
.L_x_54:
[----:B------:R-:W-:-:S07]  /*94e0*/  MOV R0, UR4 ;  /* 0x0000000400007c02 */ /* 0x000fce0008000f00 */
.L_x_144:
[----:B--2---:R2:W3:Y:S02]  /*94f0*/  SYNCS.PHASECHK.TRANS64.TRYWAIT P0, [R0+URZ+0xf0], R2 ;  /* 0x0000f002000075a7 */ /* 0x0044e400080011ff */
[----:B---3--:R-:W-:Y:S05]  /*9500*/  @!P0 NANOSLEEP.SYNCS 0x989680 ;  /* 0x009896800000895d */ /* 0x008fea0003900000 */
[----:B------:R-:W3:Y:S02]  /*9510*/  @!P0 SYNCS.PHASECHK.TRANS64 P0, [R0+URZ+0xf0], R2 ;  /* 0x0000f002000085a7 */ /* 0x000ee400080010ff */
[----:B---3--:R-:W-:Y:S05]  /*9520*/  @!P0 BRA `(.L_x_144) ;  /* 0xfffffffc00f08947 */ /* 0x008fea000383ffff */
[----:B------:R-:W-:Y:S05]  /*9530*/  BRA `(.L_x_53) ;  /* 0xffffff9800b07947 */ /* 0x000fea000383ffff */
.L_x_61:
[----:B-1----:R1:W2:Y:S02]  /*9540*/  SYNCS.PHASECHK.TRANS64.TRYWAIT P1, [R0+URZ+0xe0], R2 ;  /* 0x0000e002000075a7 */ /* 0x0022a400080211ff */
[----:B--2---:R-:W-:Y:S05]  /*9550*/  @!P1 NANOSLEEP.SYNCS 0x989680 ;  /* 0x009896800000995d */ /* 0x004fea0003900000 */
[----:B------:R-:W2:Y:S02]  /*9560*/  @!P1 SYNCS.PHASECHK.TRANS64 P1, [R0+URZ+0xe0], R2 ;  /* 0x0000e002000095a7 */ /* 0x000ea400080210ff */
[----:B--2---:R-:W-:Y:S05]  /*9570*/  @!P1 BRA `(.L_x_61) ;  /* 0xfffffffc00f09947 */ /* 0x004fea000383ffff */
[----:B------:R-:W-:Y:S05]  /*9580*/  BRA `(.L_x_145) ;  /* 0xffffffa000107947 */ /* 0x000fea000383ffff */
.L_x_62:
[----:B------:R-:W-:-:S07]  /*9590*/  MOV R2, UR21 ;  /* 0x0000001500027c02 */ /* 0x000fce0008000f00 */
.L_x_146:
[----:B-1----:R1:W2:Y:S02]  /*95a0*/  SYNCS.PHASECHK.TRANS64.TRYWAIT P0, [R2+URZ+0x120], R0 ;  /* 0x00012000020075a7 */ /* 0x0022a400080011ff */
[----:B--2---:R-:W-:Y:S05]  /*95b0*/  @!P0 NANOSLEEP.SYNCS 0x989680 ;  /* 0x009896800000895d */ /* 0x004fea0003900000 */
[----:B------:R-:W2:Y:S02]  /*95c0*/  @!P0 SYNCS.PHASECHK.TRANS64 P0, [R2+URZ+0x120], R0 ;  /* 0x00012000020085a7 */ /* 0x000ea400080010ff */
[----:B--2---:R-:W-:Y:S05]  /*95d0*/  @!P0 BRA `(.L_x_146) ;  /* 0xfffffffc00f08947 */ /* 0x004fea000383ffff */
[----:B------:R-:W-:Y:S05]  /*95e0*/  BRA `(.L_x_147) ;  /* 0xffffffa000447947 */ /* 0x000fea000383ffff */
.L_x_65:
[----:B------:R-:W-:Y:S07]  /*95f0*/  MOV R0, UR7 ;  /* 0x0000000700007c02 */ /* 0x000fee0008000f00 */
.L_x_148:
[----:B-1----:R1:W2:Y:S02]  /*9600*/  SYNCS.PHASECHK.TRANS64.TRYWAIT P0, [R0+URZ], R2 ;  /* 0x00000002000075a7 */ /* 0x0022a400080011ff */
[----:B--2---:R-:W-:Y:S05]  /*9610*/  @!P0 NANOSLEEP.SYNCS 0x989680 ;  /* 0x009896800000895d */ /* 0x004fea0003900000 */
[----:B------:R-:W2:Y:S02]  /*9620*/  @!P0 SYNCS.PHASECHK.TRANS64 P0, [R0+URZ], R2 ;  /* 0x00000002000085a7 */ /* 0x000ea400080010ff */
[----:B--2---:R-:W-:Y:S05]  /*9630*/  @!P0 BRA `(.L_x_148) ;  /* 0xfffffffc00f08947 */ /* 0x004fea000383ffff */
[----:B------:R-:W-:Y:S05]  /*9640*/  BRA `(.L_x_64) ;  /* 0xffffffa000607947 */ /* 0x000fea000383ffff */
.L_x_68:
[----:B------:R-:W-:-:S07]  /*9650*/  MOV R0, UR4 ;  /* 0x0000000400007c02 */ /* 0x000fce0008000f00 */
.L_x_149:
[----:B--2---:R2:W3:Y:S02]  /*9660*/  SYNCS.PHASECHK.TRANS64.TRYWAIT P0, [R0+URZ], R2 ;  /* 0x00000002000075a7 */ /* 0x0044e400080011ff */
[----:B---3--:R-:W-:Y:S05]  /*9670*/  @!P0 NANOSLEEP.SYNCS 0x989680 ;  /* 0x009896800000895d */ /* 0x008fea0003900000 */
[----:B------:R-:W3:Y:S02]  /*9680*/  @!P0 SYNCS.PHASECHK.TRANS64 P0, [R0+URZ], R2 ;  /* 0x00000002000085a7 */ /* 0x000ee400080010ff */
[----:B---3--:R-:W-:Y:S05]  /*9690*/  @!P0 BRA `(.L_x_149) ;  /* 0xfffffffc00f08947 */ /* 0x008fea000383ffff */
[----:B------:R-:W-:Y:S05]  /*96a0*/  BRA `(.L_x_150) ;  /* 0xffffffa400187947 */ /* 0x000fea000383ffff */
.L_x_69:
[----:B------:R-:W-:-:S07]  /*96b0*/  MOV R0, UR5 ;  /* 0x0000000500007c02 */ /* 0x000fce0008000f00 */
.L_x_151:
[----:B-1----:R1:W2:Y:S02]  /*96c0*/  SYNCS.PHASECHK.TRANS64.TRYWAIT P0, [R0+URZ], R3 ;  /* 0x00000003000075a7 */ /* 0x0022a400080011ff */
[----:B--2---:R-:W-:Y:S05]  /*96d0*/  @!P0 NANOSLEEP.SYNCS 0x989680 ;  /* 0x009896800000895d */ /* 0x004fea0003900000 */
[----:B------:R-:W2:Y:S02]  /*96e0*/  @!P0 SYNCS.PHASECHK.TRANS64 P0, [R0+URZ], R3 ;  /* 0x00000003000085a7 */ /* 0x000ea400080010ff */
[----:B--2---:R-:W-:Y:S05]  /*96f0*/  @!P0 BRA `(.L_x_151) ;  /* 0xfffffffc00f08947 */ /* 0x004fea000383ffff */
[----:B------:R-:W-:Y:S05]  /*9700*/  BRA `(.L_x_152) ;  /* 0xffffffa400247947 */ /* 0x000fea000383ffff */
.L_x_70:
[----:B------:R-:W-:-:S07]  /*9710*/  MOV R0, UR5 ;  /* 0x0000000500007c02 */ /* 0x000fce0008000f00 */
.L_x_153:
[----:B-1----:R1:W2:Y:S02]  /*9720*/  SYNCS.PHASECHK.TRANS64.TRYWAIT P0, [R0+URZ], R3 ;  /* 0x00000003000075a7 */ /* 0x0022a400080011ff */
[----:B--2---:R-:W-:Y:S05]  /*9730*/  @!P0 NANOSLEEP.SYNCS 0x989680 ;  /* 0x009896800000895d */ /* 0x004fea0003900000 */
[----:B------:R-:W2:Y:S02]  /*9740*/  @!P0 SYNCS.PHASECHK.TRANS64 P0, [R0+URZ], R3 ;  /* 0x00000003000085a7 */ /* 0x000ea400080010ff */
[----:B--2---:R-:W-:Y:S05]  /*9750*/  @!P0 BRA `(.L_x_153) ;  /* 0xfffffffc00f08947 */ /* 0x004fea000383ffff */
[----:B------:R-:W-:Y:S05]  /*9760*/  BRA `(.L_x_154) ;  /* 0xffffffa400307947 */ /* 0x000fea000383ffff */
.L_x_71:
[----:B-1----:R-:W-:-:S07]  /*9770*/  MOV R0, UR4 ;  /* 0x0000000400007c02 */ /* 0x002fce0008000f00 */
.L_x_155:
[----:B-1----:R1:W2:Y:S02]  /*9780*/  SYNCS.PHASECHK.TRANS64.TRYWAIT P0, [R0+URZ], R2 ;  /* 0x00000002000075a7 */ /* 0x0022a400080011ff */
[----:B--2---:R-:W-:Y:S05]  /*9790*/  @!P0 NANOSLEEP.SYNCS 0x989680 ;  /* 0x009896800000895d */ /* 0x004fea0003900000 */
[----:B------:R-:W2:Y:S02]  /*97a0*/  @!P0 SYNCS.PHASECHK.TRANS64 P0, [R0+URZ], R2 ;  /* 0x00000002000085a7 */ /* 0x000ea400080010ff */
[----:B--2---:R-:W-:Y:S05]  /*97b0*/  @!P0 BRA `(.L_x_155) ;  /* 0xfffffffc00f08947 */ /* 0x004fea000383ffff */
[----:B------:R-:W-:Y:S05]  /*97c0*/  BRA `(.L_x_156) ;  /* 0xffffffa4003c7947 */ /* 0x000fea000383ffff */
.L_x_76:
[----:B--2---:R2:W4:Y:S02]  /*97d0*/  SYNCS.PHASECHK.TRANS64.TRYWAIT P0, [R3+URZ+0xe0], R0 ;  /* 0x0000e000030075a7 */ /* 0x00452400080011ff */
[----:B----4-:R-:W-:Y:S05]  /*97e0*/  @!P0 NANOSLEEP.SYNCS 0x989680 ;  /* 0x009896800000895d */ /* 0x010fea0003900000 */
[----:B------:R-:W4:Y:S02]  /*97f0*/  @!P0 SYNCS.PHASECHK.TRANS64 P0, [R3+URZ+0xe0], R0 ;  /* 0x0000e000030085a7 */ /* 0x000f2400080010ff */
[----:B----4-:R-:W-:Y:S05]  /*9800*/  @!P0 BRA `(.L_x_76) ;  /* 0xfffffffc00f08947 */ /* 0x010fea000383ffff */
[----:B------:R-:W-:Y:S05]  /*9810*/  BRA `(.L_x_157) ;  /* 0xffffffa8005c7947 */ /* 0x000fea000383ffff */
.L_x_79:
[----:B-1----:R-:W-:Y:S07]  /*9820*/  MOV R0, UR6 ;  /* 0x0000000600007c02 */ /* 0x002fee0008000f00 */
.L_x_158:
[----:B-1----:R1:W2:Y:S02]  /*9830*/  SYNCS.PHASECHK.TRANS64.TRYWAIT P1, [R0+URZ+0xd8], R2 ;  /* 0x0000d802000075a7 */ /* 0x0022a400080211ff */
[----:B--2---:R-:W-:Y:S05]  /*9840*/  @!P1 NANOSLEEP.SYNCS 0x989680 ;  /* 0x009896800000995d */ /* 0x004fea0003900000 */
[----:B------:R-:W2:Y:S02]  /*9850*/  @!P1 SYNCS.PHASECHK.TRANS64 P1, [R0+URZ+0xd8], R2 ;  /* 0x0000d802000095a7 */ /* 0x000ea400080210ff */
[----:B--2---:R-:W-:Y:S05]  /*9860*/  @!P1 BRA `(.L_x_158) ;  /* 0xfffffffc00f09947 */ /* 0x004fea000383ffff */
[----:B------:R-:W-:Y:S05]  /*9870*/  BRA `(.L_x_78) ;  /* 0xffffffac00cc7947 */ /* 0x000fea000383ffff */
.L_x_82:
[----:B------:R-:W-:Y:S07]  /*9880*/  MOV R2, UR5 ;  /* 0x0000000500027c02 */ /* 0x000fee0008000f00 */
.L_x_159:
[----:B-1----:R1:W2:Y:S02]  /*9890*/  SYNCS.PHASECHK.TRANS64.TRYWAIT P2, [R2+URZ+0xc0], R0 ;  /* 0x0000c000020075a7 */ /* 0x0022a400080411ff */
[----:B--2---:R-:W-:Y:S05]  /*98a0*/  @!P2 NANOSLEEP.SYNCS 0x989680 ;  /* 0x009896800000a95d */ /* 0x004fea0003900000 */
[----:B------:R-:W2:Y:S02]  /*98b0*/  @!P2 SYNCS.PHASECHK.TRANS64 P2, [R2+URZ+0xc0], R0 ;  /* 0x0000c0000200a5a7 */ /* 0x000ea400080410ff */
[----:B--2---:R-:W-:Y:S05]  /*98c0*/  @!P2 BRA `(.L_x_159) ;  /* 0xfffffffc00f0a947 */ /* 0x004fea000383ffff */
[----:B------:R-:W-:Y:S05]  /*98d0*/  BRA `(.L_x_160) ;  /* 0xffffffb000287947 */ /* 0x000fea000383ffff */
.L_x_84:
[----:B------:R-:W-:-:S07]  /*98e0*/  MOV R0, UR4 ;  /* 0x0000000400007c02 */ /* 0x000fce0008000f00 */
.L_x_161:
[----:B-1----:R1:W4:Y:S02]  /*98f0*/  SYNCS.PHASECHK.TRANS64.TRYWAIT P0, [R0+URZ], R2 ;  /* 0x00000002000075a7 */ /* 0x00232400080011ff */
[----:B----4-:R-:W-:Y:S05]  /*9900*/  @!P0 NANOSLEEP.SYNCS 0x989680 ;  /* 0x009896800000895d */ /* 0x010fea0003900000 */
[----:B------:R-:W4:Y:S02]  /*9910*/  @!P0 SYNCS.PHASECHK.TRANS64 P0, [R0+URZ], R2 ;  /* 0x00000002000085a7 */ /* 0x000f2400080010ff */
[----:B----4-:R-:W-:Y:S05]  /*9920*/  @!P0 BRA `(.L_x_161) ;  /* 0xfffffffc00f08947 */ /* 0x010fea000383ffff */
[----:B------:R-:W-:Y:S05]  /*9930*/  BRA `(.L_x_162) ;  /* 0xffffffb400207947 */ /* 0x000fea000383ffff */
.L_x_86:
[----:B------:R-:W-:Y:S07]  /*9940*/  MOV R0, UR4 ;  /* 0x0000000400007c02 */ /* 0x000fee0008000f00 */
.L_x_163:
[----:B--2---:R2:W3:Y:S02]  /*9950*/  SYNCS.PHASECHK.TRANS64.TRYWAIT P0, [R0+URZ+0xe0], R3 ;  /* 0x0000e003000075a7 */ /* 0x0044e400080011ff */
[----:B---3--:R-:W-:Y:S05]  /*9960*/  @!P0 NANOSLEEP.SYNCS 0x989680 ;  /* 0x009896800000895d */ /* 0x008fea0003900000 */
[----:B------:R-:W3:Y:S02]  /*9970*/  @!P0 SYNCS.PHASECHK.TRANS64 P0, [R0+URZ+0xe0], R3 ;  /* 0x0000e003000085a7 */ /* 0x000ee400080010ff */
[----:B---3--:R-:W-:Y:S05]  /*9980*/  @!P0 BRA `(.L_x_163) ;  /* 0xfffffffc00f08947 */ /* 0x008fea000383ffff */
[----:B------:R-:W-:Y:S05]  /*9990*/  BRA `(.L_x_164) ;  /* 0xffffffb400c47947 */ /* 0x000fea000383ffff */
.L_x_96:
[----:B-1----:R1:W4:Y:S02]  /*99a0*/  SYNCS.PHASECHK.TRANS64.TRYWAIT P0, [R0+URZ+0xb0], R5 ;  /* 0x0000b005000075a7 */ /* 0x00232400080011ff */
[----:B----4-:R-:W-:Y:S05]  /*99b0*/  @!P0 NANOSLEEP.SYNCS 0x989680 ;  /* 0x009896800000895d */ /* 0x010fea0003900000 */
[----:B------:R-:W4:Y:S02]  /*99c0*/  @!P0 SYNCS.PHASECHK.TRANS64 P0, [R0+URZ+0xb0], R5 ;  /* 0x0000b005000085a7 */ /* 0x000f2400080010ff */
[----:B----4-:R-:W-:Y:S05]  /*99d0*/  @!P0 BRA `(.L_x_96) ;  /* 0xfffffffc00f08947 */ /* 0x010fea000383ffff */
[----:B------:R-:W-:Y:S05]  /*99e0*/  BRA `(.L_x_95) ;  /* 0xffffffc400987947 */ /* 0x000fea000383ffff */
.L_x_98:
[----:B-1----:R1:W2:Y:S02]  /*99f0*/  SYNCS.PHASECHK.TRANS64.TRYWAIT P1, [R3+URZ+0x100], R4 ;  /* 0x00010004030075a7 */ /* 0x0022a400080211ff */
[----:B--2---:R-:W-:Y:S05]  /*9a00*/  @!P1 NANOSLEEP.SYNCS 0x989680 ;  /* 0x009896800000995d */ /* 0x004fea0003900000 */
[----:B------:R-:W2:Y:S02]  /*9a10*/  @!P1 SYNCS.PHASECHK.TRANS64 P1, [R3+URZ+0x100], R4 ;  /* 0x00010004030095a7 */ /* 0x000ea400080210ff */
[----:B--2---:R-:W-:Y:S05]  /*9a20*/  @!P1 BRA `(.L_x_98) ;  /* 0xfffffffc00f09947 */ /* 0x004fea000383ffff */
[----:B------:R-:W-:Y:S05]  /*9a30*/  BRA `(.L_x_97) ;  /* 0xffffffc800587947 */ /* 0x000fea000383ffff */
        .weak           $__internal_0_$__cuda_sm10x_tcgen05_guardrail_trap_col_being_dealloced_not_returned_by_alloc
        .type           $__internal_0_$__cuda_sm10x_tcgen05_guardrail_trap_col_being_dealloced_not_returned_by_alloc,@function
        .size           $__internal_0_$__cuda_sm10x_tcgen05_guardrail_trap_col_being_dealloced_not_returned_by_alloc,($__internal_1_$__cuda_sm10x_tcgen05_guardrail_trap_phase_invalid_during_alloc - $__internal_0_$__cuda_sm10x_tcgen05_guardrail_trap_col_being_dealloced_not_returned_by_alloc)
$__internal_0_$__cuda_sm10x_tcgen05_guardrail_trap_col_being_dealloced_not_returned_by_alloc:
[----:B------:R-:W-:Y:S05]  /*9a40*/  BPT.TRAP 0x1 ;  /* 0x000000040000795c */ /* 0x000fea0000300000 */
[----:B------:R-:W-:-:S04]  /*9a50*/  HFMA2 R3, -RZ, RZ, 0, 0 ;  /* 0x00000000ff037431 */ /* 0x000fc800000001ff */
[----:B------:R-:W-:Y:S05]  /*9a60*/  RET.REL.NODEC R2 `(_ZN7cutlass13device_kernelINS_4gemm6kernel13GemmUniversalIN4cute5tupleIJiiiiEEENS1_10collective13CollectiveMmaINS1_35MainloopSm100TmaUmmaWarpSpecializedILi11ELi2ELi4ENS5_IJNS4_1CILi1EEESB_SB_EEEEENS5_IJNSA_ILi128EEENSA_ILi112EEENSA_ILi32EEEEEENS_10bfloat16_tENS5_IJlSB_lEEESI_SJ_NS4_8TiledMMAINS4_8MMA_AtomIJNS4_20SM100_MMA_F16BF16_SSISI_SI_fLi128ELi112ELNS4_4UMMA5MajorE0ELSO_0ELNSN_7ScaleInE0ELSP_0EEEEEENS4_6LayoutISC_NS5_IJNSA_ILi0EEEST_ST_EEEEENS5_IJNS4_10UnderscoreESW_SW_EEEEENS4_13SM90_TMA_LOADENS4_14ComposedLayoutINS4_7SwizzleILi2ELi4ELi3EEENS4_18smem_ptr_flag_bitsILi16EEENSS_INS5_IJNSA_ILi8EEESG_EEENS5_IJSG_SB_EEEEEEEvNS4_8identityESZ_S19_vS1A_EENS_8epilogue10collective18CollectiveEpilogueINS1C_23Sm100TmaWarpSpecializedILi2ELi1ELi112ELb1ELb0EEEJSH_NS5_IJNSS_ISE_SB_EENSS_ISF_SB_EEEEESI_SJ_SI_SJ_NS1C_6fusion15FusionCallbacksIS1G_NS1K_17LinearCombinationISI_fSI_fLNS_15FloatRoundStyleE2EEESH_S1J_JEEENS4_5SM1004TMEM4LOAD26SM100_TMEM_LOAD_32dp32b16xESZ_NS10_INS11_ILi1ELi4ELi3EEES14_NSS_INS5_IJS15_NSA_ILi16EEEEEENS5_IJS1V_SB_EEEEEEENS4_39AutoVectorizingCopyWithAssumedAlignmentILi128EEENS4_14SM90_TMA_STOREES1Z_S21_S21_EEEvvEEEEvNT_6ParamsE) ;  /* 0xffffff6402647950 */ /* 0x000fea0003c3ffff */
        .weak           $__internal_1_$__cuda_sm10x_tcgen05_guardrail_trap_phase_invalid_during_alloc
        .type           $__internal_1_$__cuda_sm10x_tcgen05_guardrail_trap_phase_invalid_during_alloc,@function
        .size           $__internal_1_$__cuda_sm10x_tcgen05_guardrail_trap_phase_invalid_during_alloc,($__internal_2_$__cuda_sm10x_tcgen05_guardrail_trap_unallocated_columns_being_dealloced - $__internal_1_$__cuda_sm10x_tcgen05_guardrail_trap_phase_invalid_during_alloc)
$__internal_1_$__cuda_sm10x_tcgen05_guardrail_trap_phase_invalid_during_alloc:
[----:B------:R-:W-:Y:S05]  /*9a70*/  BPT.TRAP 0x1 ;  /* 0x000000040000795c */ /* 0x000fea0000300000 */
[----:B------:R-:W-:-:S04]  /*9a80*/  MOV R3, 0x0 ;  /* 0x0000000000037802 */ /* 0x000fc80000000f00 */
[----:B------:R-:W-:Y:S05]  /*9a90*/  RET.REL.NODEC R2 `(_ZN7cutlass13device_kernelINS_4gemm6kernel13GemmUniversalIN4cute5tupleIJiiiiEEENS1_10collective13CollectiveMmaINS1_35MainloopSm100TmaUmmaWarpSpecializedILi11ELi2ELi4ENS5_IJNS4_1CILi1EEESB_SB_EEEEENS5_IJNSA_ILi128EEENSA_ILi112EEENSA_ILi32EEEEEENS_10bfloat16_tENS5_IJlSB_lEEESI_SJ_NS4_8TiledMMAINS4_8MMA_AtomIJNS4_20SM100_MMA_F16BF16_SSISI_SI_fLi128ELi112ELNS4_4UMMA5MajorE0ELSO_0ELNSN_7ScaleInE0ELSP_0EEEEEENS4_6LayoutISC_NS5_IJNSA_ILi0EEEST_ST_EEEEENS5_IJNS4_10UnderscoreESW_SW_EEEEENS4_13SM90_TMA_LOADENS4_14ComposedLayoutINS4_7SwizzleILi2ELi4ELi3EEENS4_18smem_ptr_flag_bitsILi16EEENSS_INS5_IJNSA_ILi8EEESG_EEENS5_IJSG_SB_EEEEEEEvNS4_8identityESZ_S19_vS1A_EENS_8epilogue10collective18CollectiveEpilogueINS1C_23Sm100TmaWarpSpecializedILi2ELi1ELi112ELb1ELb0EEEJSH_NS5_IJNSS_ISE_SB_EENSS_ISF_SB_EEEEESI_SJ_SI_SJ_NS1C_6fusion15FusionCallbacksIS1G_NS1K_17LinearCombinationISI_fSI_fLNS_15FloatRoundStyleE2EEESH_S1J_JEEENS4_5SM1004TMEM4LOAD26SM100_TMEM_LOAD_32dp32b16xESZ_NS10_INS11_ILi1ELi4ELi3EEES14_NSS_INS5_IJS15_NSA_ILi16EEEEEENS5_IJS1V_SB_EEEEEEENS4_39AutoVectorizingCopyWithAssumedAlignmentILi128EEENS4_14SM90_TMA_STOREES1Z_S21_S21_EEEvvEEEEvNT_6ParamsE) ;  /* 0xffffff6402587950 */ /* 0x000fea0003c3ffff */
        .weak           $__internal_2_$__cuda_sm10x_tcgen05_guardrail_trap_unallocated_columns_being_dealloced
        .type           $__internal_2_$__cuda_sm10x_tcgen05_guardrail_trap_unallocated_columns_being_dealloced,@function
        .size           $__internal_2_$__cuda_sm10x_tcgen05_guardrail_trap_unallocated_columns_being_dealloced,(.L_x_166 - $__internal_2_$__cuda_sm10x_tcgen05_guardrail_trap_unallocated_columns_being_dealloced)
$__internal_2_$__cuda_sm10x_tcgen05_guardrail_trap_unallocated_columns_being_dealloced:
[----:B------:R-:W-:Y:S05]  /*9aa0*/  BPT.TRAP 0x1 ;  /* 0x000000040000795c */ /* 0x000fea0000300000 */
[----:B------:R-:W-:-:S04]  /*9ab0*/  HFMA2 R3, -RZ, RZ, 0, 0 ;  /* 0x00000000ff037431 */ /* 0x000fc800000001ff */
[----:B------:R-:W-:Y:S05]  /*9ac0*/  RET.REL.NODEC R2 `(_ZN7cutlass13device_kernelINS_4gemm6kernel13GemmUniversalIN4cute5tupleIJiiiiEEENS1_10collective13CollectiveMmaINS1_35MainloopSm100TmaUmmaWarpSpecializedILi11ELi2ELi4ENS5_IJNS4_1CILi1EEESB_SB_EEEEENS5_IJNSA_ILi128EEENSA_ILi112EEENSA_ILi32EEEEEENS_10bfloat16_tENS5_IJlSB_lEEESI_SJ_NS4_8TiledMMAINS4_8MMA_AtomIJNS4_20SM100_MMA_F16BF16_SSISI_SI_fLi128ELi112ELNS4_4UMMA5MajorE0ELSO_0ELNSN_7ScaleInE0ELSP_0EEEEEENS4_6LayoutISC_NS5_IJNSA_ILi0EEEST_ST_EEEEENS5_IJNS4_10UnderscoreESW_SW_EEEEENS4_13SM90_TMA_LOADENS4_14ComposedLayoutINS4_7SwizzleILi2ELi4ELi3EEENS4_18smem_ptr_flag_bitsILi16EEENSS_INS5_IJNSA_ILi8EEESG_EEENS5_IJSG_SB_EEEEEEEvNS4_8identityESZ_S19_vS1A_EENS_8epilogue10collective18CollectiveEpilogueINS1C_23Sm100TmaWarpSpecializedILi2ELi1ELi112ELb1ELb0EEEJSH_NS5_IJNSS_ISE_SB_EENSS_ISF_SB_EEEEESI_SJ_SI_SJ_NS1C_6fusion15FusionCallbacksIS1G_NS1K_17LinearCombinationISI_fSI_fLNS_15FloatRoundStyleE2EEESH_S1J_JEEENS4_5SM1004TMEM4LOAD26SM100_TMEM_LOAD_32dp32b16xESZ_NS10_INS11_ILi1ELi4ELi3EEES14_NSS_INS5_IJS15_NSA_ILi16EEEEEENS5_IJS1V_SB_EEEEEEENS4_39AutoVectorizingCopyWithAssumedAlignmentILi128EEENS4_14SM90_TMA_STOREES1Z_S21_S21_EEEvvEEEEvNT_6ParamsE) ;  /* 0xffffff64024c7950 */ /* 0x000fea0003c3ffff */
.L_x_165:
[----:B------:R-:W-:-:S00]  /*9ad0*/  BRA `(.L_x_165) ;  /* 0xfffffffc00fc7947 */ /* 0x000fc0000383ffff */
[----:B------:R-:W-:-:S00]  /*9ae0*/  NOP ;  /* 0x0000000000007918 */ /* 0x000fc00000000000 */
        /* <DEDUP_REMOVED lines=9> */
.L_x_166:


//--------------------- .nv.global.init           --------------------------
	.section	.nv.global.init,"aw",@progbits
.nv.global.init:
	.type		$str$27,@object
	.size		$str$27,($str$28 - $str$27)
$str$27:
        /*0000*/ 	.byte	0x28, 0x61, 0x64, 0x64, 0x72, 0x65, 0x73, 0x73, 0x20, 0x26, 0x20, 0x6d, 0x61, 0x73, 0x6b, 0x29
        /*0010*/ 	.byte	0x20, 0x3d, 0x3d, 0x20, 0x30, 0x00
	.type		$str$28,@object
	.size		$str$28,($str$26 - $str$28)
$str$28:
        /*0016*/ 	.byte	0x2f, 0x74, 0x6d, 0x70, 0x2f, 0x63, 0x75, 0x74, 0x6c, 0x61, 0x73, 0x73, 0x5f, 0x73, 0x77, 0x65
        /*0026*/ 	.byte	0x65, 0x70, 0x5f, 0x73, 0x72, 0x63, 0x2f, 0x69, 0x6e, 0x63, 0x6c, 0x75, 0x64, 0x65, 0x2f, 0x63
        /*0036*/ 	.byte	0x75, 0x74, 0x65, 0x2f, 0x70, 0x6f, 0x69, 0x6e, 0x74, 0x65, 0x72, 0x5f, 0x66, 0x6c, 0x61, 0x67
        /*0046*/ 	.byte	0x67, 0x65, 0x64, 0x2e, 0x68, 0x70, 0x70, 0x00
	.type		$str$26,@object
	.size		$str$26,($str$25 - $str$26)
$str$26:
        /*004e*/ 	.byte	0x2f, 0x74, 0x6d, 0x70, 0x2f, 0x63, 0x75, 0x74, 0x6c, 0x61, 0x73, 0x73, 0x5f, 0x73, 0x77, 0x65
        /*005e*/ 	.byte	0x65, 0x70, 0x5f, 0x73, 0x72, 0x63, 0x2f, 0x69, 0x6e, 0x63, 0x6c, 0x75, 0x64, 0x65, 0x2f, 0x63
        /*006e*/ 	.byte	0x75, 0x74, 0x65, 0x2f, 0x61, 0x74, 0x6f, 0x6d, 0x2f, 0x63, 0x6f, 0x70, 0x79, 0x5f, 0x74, 0x72
        /*007e*/ 	.byte	0x61, 0x69, 0x74, 0x73, 0x5f, 0x73, 0x6d, 0x31, 0x30, 0x30, 0x2e, 0x68, 0x70, 0x70, 0x00
	.type		$str$25,@object
	.size		$str$25,(__unnamed_1 - $str$25)
$str$25:
        /*008d*/ 	.byte	0x28, 0x28, 0x75, 0x69, 0x6e, 0x74, 0x33, 0x32, 0x5f, 0x74, 0x28, 0x74, 0x68, 0x72, 0x65, 0x61
        /*009d*/ 	.byte	0x64, 0x49, 0x64, 0x78, 0x2e, 0x78, 0x29, 0x20, 0x2f, 0x20, 0x33, 0x32, 0x29, 0x20, 0x25, 0x20
        /*00ad*/ 	.byte	0x34, 0x29, 0x20, 0x3d, 0x3d, 0x20, 0x28, 0x28, 0x28, 0x74, 0x6d, 0x65, 0x6d, 0x5f, 0x61, 0x64
        /*00bd*/ 	.byte	0x64, 0x72, 0x20, 0x3e, 0x3e, 0x20, 0x31, 0x36, 0x29, 0x20, 0x2f, 0x20, 0x33, 0x32, 0x29, 0x20
        /*00cd*/ 	.byte	0x25, 0x20, 0x34, 0x29, 0x00
	.type		__unnamed_1,@object
	.size		__unnamed_1,(__unnamed_2 - __unnamed_1)
__unnamed_1:
        /*00d2*/ 	.byte	0x61, 0x75, 0x74, 0x6f, 0x20, 0x63, 0x75, 0x74, 0x65, 0x3a, 0x3a, 0x61, 0x73, 0x5f, 0x70, 0x6f
        /* <DEDUP_REMOVED lines=24> */
        /*0262*/ 	.byte	0x3a, 0x43, 0x3c, 0x31, 0x34, 0x33, 0x33, 0x36, 0x3e, 0x3e, 0x3e, 0x3e, 0x5d, 0x00
	.type		__unnamed_2,@object
	.size		__unnamed_2,(.L_2 - __unnamed_2)
__unnamed_2:
        /* <DEDUP_REMOVED lines=40> */
        /*04f0*/ 	.byte	0x3a, 0x3a, 0x43, 0x3c, 0x30, 0x3e, 0x3e, 0x3e, 0x3e, 0x5d, 0x00
.L_2:


//--------------------- .nv.shared._ZN7cutlass13device_kernelINS_4gemm6kernel13GemmUniversalIN4cute5tupleIJiiiiEEENS1_10collective13CollectiveMmaINS1_35MainloopSm100TmaUmmaWarpSpecializedILi11ELi2ELi4ENS5_IJNS4_1CILi1EEESB_SB_EEEEENS5_IJNSA_ILi128EEENSA_ILi112EEENSA_ILi32EEEEEENS_10bfloat16_tENS5_IJlSB_lEEESI_SJ_NS4_8TiledMMAINS4_8MMA_AtomIJNS4_20SM100_MMA_F16BF16_SSISI_SI_fLi128ELi112ELNS4_4UMMA5MajorE0ELSO_0ELNSN_7ScaleInE0ELSP_0EEEEEENS4_6LayoutISC_NS5_IJNSA_ILi0EEEST_ST_EEEEENS5_IJNS4_10UnderscoreESW_SW_EEEEENS4_13SM90_TMA_LOADENS4_14ComposedLayoutINS4_7SwizzleILi2ELi4ELi3EEENS4_18smem_ptr_flag_bitsILi16EEENSS_INS5_IJNSA_ILi8EEESG_EEENS5_IJSG_SB_EEEEEEEvNS4_8identityESZ_S19_vS1A_EENS_8epilogue10collective18CollectiveEpilogueINS1C_23Sm100TmaWarpSpecializedILi2ELi1ELi112ELb1ELb0EEEJSH_NS5_IJNSS_ISE_SB_EENSS_ISF_SB_EEEEESI_SJ_SI_SJ_NS1C_6fusion15FusionCallbacksIS1G_NS1K_17LinearCombinationISI_fSI_fLNS_15FloatRoundStyleE2EEESH_S1J_JEEENS4_5SM1004TMEM4LOAD26SM100_TMEM_LOAD_32dp32b16xESZ_NS10_INS11_ILi1ELi4ELi3EEES14_NSS_INS5_IJS15_NSA_ILi16EEEEEENS5_IJS1V_SB_EEEEEEENS4_39AutoVectorizingCopyWithAssumedAlignmentILi128EEENS4_14SM90_TMA_STOREES1Z_S21_S21_EEEvvEEEEvNT_6ParamsE --------------------------
	.section	.nv.shared._ZN7cutlass13device_kernelINS_4gemm6kernel13GemmUniversalIN4cute5tupleIJiiiiEEENS1_10collective13CollectiveMmaINS1_35MainloopSm100TmaUmmaWarpSpecializedILi11ELi2ELi4ENS5_IJNS4_1CILi1EEESB_SB_EEEEENS5_IJNSA_ILi128EEENSA_ILi112EEENSA_ILi32EEEEEENS_10bfloat16_tENS5_IJlSB_lEEESI_SJ_NS4_8TiledMMAINS4_8MMA_AtomIJNS4_20SM100_MMA_F16BF16_SSISI_SI_fLi128ELi112ELNS4_4UMMA5MajorE0ELSO_0ELNSN_7ScaleInE0ELSP_0EEEEEENS4_6LayoutISC_NS5_IJNSA_ILi0EEEST_ST_EEEEENS5_IJNS4_10UnderscoreESW_SW_EEEEENS4_13SM90_TMA_LOADENS4_14ComposedLayoutINS4_7SwizzleILi2ELi4ELi3EEENS4_18smem_ptr_flag_bitsILi16EEENSS_INS5_IJNSA_ILi8EEESG_EEENS5_IJSG_SB_EEEEEEEvNS4_8identityESZ_S19_vS1A_EENS_8epilogue10collective18CollectiveEpilogueINS1C_23Sm100TmaWarpSpecializedILi2ELi1ELi112ELb1ELb0EEEJSH_NS5_IJNSS_ISE_SB_EENSS_ISF_SB_EEEEESI_SJ_SI_SJ_NS1C_6fusion15FusionCallbacksIS1G_NS1K_17LinearCombinationISI_fSI_fLNS_15FloatRoundStyleE2EEESH_S1J_JEEENS4_5SM1004TMEM4LOAD26SM100_TMEM_LOAD_32dp32b16xESZ_NS10_INS11_ILi1ELi4ELi3EEES14_NSS_INS5_IJS15_NSA_ILi16EEEEEENS5_IJS1V_SB_EEEEEEENS4_39AutoVectorizingCopyWithAssumedAlignmentILi128EEENS4_14SM90_TMA_STOREES1Z_S21_S21_EEEvvEEEEvNT_6ParamsE,"aw",@nobits
	.sectionflags	@""
	.align	16
	.zero		1024


//--------------------- .nv.shared.reserved.0     --------------------------
	.section	.nv.shared.reserved.0,"aw",@nobits
	.weak		__nv_reservedSMEM_offset_0_alias
	.size		__nv_reservedSMEM_offset_0_alias, 0, 64
	.other		__nv_reservedSMEM_offset_0_alias,@"STO_CUDA_RESERVED_SHARED STV_DEFAULT"
__nv_reservedSMEM_offset_0_alias:
	.zero		0
.nv.shared.reserved.0:
	.zero		64
	.weak		__nv_reservedSMEM_tcgen05_partition
	.type		__nv_reservedSMEM_tcgen05_partition,@object
	.size		__nv_reservedSMEM_tcgen05_partition,(.L_0 - __nv_reservedSMEM_tcgen05_partition)
__nv_reservedSMEM_tcgen05_partition:
	.zero		32
.L_0:


//--------------------- .nv.global                --------------------------
	.section	.nv.global,"aw",@nobits
.nv.global:
	.type		_ZN40_INTERNAL_9dabf73f_4_k_cu_8b5bc46e_145324cute1_E,@object
	.size		_ZN40_INTERNAL_9dabf73f_4_k_cu_8b5bc46e_145324cute1_E,(_ZN40_INTERNAL_9dabf73f_4_k_cu_8b5bc46e_145324cuda3std3__45__cpo6cbeginE - _ZN40_INTERNAL_9dabf73f_4_k_cu_8b5bc46e_145324cute1_E)
_ZN40_INTERNAL_9dabf73f_4_k_cu_8b5bc46e_145324cute1_E:
	.zero		1
	.type		_ZN40_INTERNAL_9dabf73f_4_k_cu_8b5bc46e_145324cuda3std3__45__cpo6cbeginE,@object
	.size		_ZN40_INTERNAL_9dabf73f_4_k_cu_8b5bc46e_145324cuda3std3__45__cpo6cbeginE,(_ZN40_INTERNAL_9dabf73f_4_k_cu_8b5bc46e_145324cuda3std3__48in_placeE - _ZN40_INTERNAL_9dabf73f_4_k_cu_8b5bc46e_145324cuda3std3__45__cpo6cbeginE)
_ZN40_INTERNAL_9dabf73f_4_k_cu_8b5bc46e_145324cuda3std3__45__cpo6cbeginE:
	.zero		1
	.type		_ZN40_INTERNAL_9dabf73f_4_k_cu_8b5bc46e_145324cuda3std3__48in_placeE,@object
	.size		_ZN40_INTERNAL_9dabf73f_4_k_cu_8b5bc46e_145324cuda3std3__48in_placeE,(_ZN40_INTERNAL_9dabf73f_4_k_cu_8b5bc46e_145324cuda3std6ranges3__45__cpo9iter_moveE - _ZN40_INTERNAL_9dabf73f_4_k_cu_8b5bc46e_145324cuda3std3__48in_placeE)
_ZN40_INTERNAL_9dabf73f_4_k_cu_8b5bc46e_145324cuda3std3__48in_placeE:
	.zero		1
	.type		_ZN40_INTERNAL_9dabf73f_4_k_cu_8b5bc46e_145324cuda3std6ranges3__45__cpo9iter_moveE,@object
	.size		_ZN40_INTERNAL_9dabf73f_4_k_cu_8b5bc46e_145324cuda3std6ranges3__45__cpo9iter_moveE,(_ZN40_INTERNAL_9dabf73f_4_k_cu_8b5bc46e_145324cuda3std3__45__cpo5beginE - _ZN40_INTERNAL_9dabf73f_4_k_cu_8b5bc46e_145324cuda3std6ranges3__45__cpo9iter_moveE)
_ZN40_INTERNAL_9dabf73f_4_k_cu_8b5bc46e_145324cuda3std6ranges3__45__cpo9iter_moveE:
	.zero		1
	.type		_ZN40_INTERNAL_9dabf73f_4_k_cu_8b5bc46e_145324cuda3std3__45__cpo5beginE,@object
	.size		_ZN40_INTERNAL_9dabf73f_4_k_cu_8b5bc46e_145324cuda3std3__45__cpo5beginE,(_ZN40_INTERNAL_9dabf73f_4_k_cu_8b5bc46e_145324cuda3std3__442_GLOBAL__N__9dabf73f_4_k_cu_8b5bc46e_145326ignoreE - _ZN40_INTERNAL_9dabf73f_4_k_cu_8b5bc46e_145324cuda3std3__45__cpo5beginE)
_ZN40_INTERNAL_9dabf73f_4_k_cu_8b5bc46e_145324cuda3std3__45__cpo5beginE:
	.zero		1
	.type		_ZN40_INTERNAL_9dabf73f_4_k_cu_8b5bc46e_145324cuda3std3__442_GLOBAL__N__9dabf73f_4_k_cu_8b5bc46e_145326ignoreE,@object
	.size		_ZN40_INTERNAL_9dabf73f_4_k_cu_8b5bc46e_145324cuda3std3__442_GLOBAL__N__9dabf73f_4_k_cu_8b5bc46e_145326ignoreE,(_ZN40_INTERNAL_9dabf73f_4_k_cu_8b5bc46e_145324cute7productE - _ZN40_INTERNAL_9dabf73f_4_k_cu_8b5bc46e_145324cuda3std3__442_GLOBAL__N__9dabf73f_4_k_cu_8b5bc46e_145326ignoreE)
_ZN40_INTERNAL_9dabf73f_4_k_cu_8b5bc46e_145324cuda3std3__442_GLOBAL__N__9dabf73f_4_k_cu_8b5bc46e_145326ignoreE:
	.zero		1
	.type		_ZN40_INTERNAL_9dabf73f_4_k_cu_8b5bc46e_145324cute7productE,@object
	.size		_ZN40_INTERNAL_9dabf73f_4_k_cu_8b5bc46e_145324cute7productE,(_ZN40_INTERNAL_9dabf73f_4_k_cu_8b5bc46e_145324cuda3std3__45__cpo3endE - _ZN40_INTERNAL_9dabf73f_4_k_cu_8b5bc46e_145324cute7productE)
_ZN40_INTERNAL_9dabf73f_4_k_cu_8b5bc46e_145324cute7productE:
	.zero		1
	.type		_ZN40_INTERNAL_9dabf73f_4_k_cu_8b5bc46e_145324cuda3std3__45__cpo3endE,@object
	.size		_ZN40_INTERNAL_9dabf73f_4_k_cu_8b5bc46e_145324cuda3std3__45__cpo3endE,(_ZN40_INTERNAL_9dabf73f_4_k_cu_8b5bc46e_145324cuda3std3__419piecewise_constructE - _ZN40_INTERNAL_9dabf73f_4_k_cu_8b5bc46e_145324cuda3std3__45__cpo3endE)
_ZN40_INTERNAL_9dabf73f_4_k_cu_8b5bc46e_145324cuda3std3__45__cpo3endE:
	.zero		1
	.type		_ZN40_INTERNAL_9dabf73f_4_k_cu_8b5bc46e_145324cuda3std3__419piecewise_constructE,@object
	.size		_ZN40_INTERNAL_9dabf73f_4_k_cu_8b5bc46e_145324cuda3std3__419piecewise_constructE,(_ZN40_INTERNAL_9dabf73f_4_k_cu_8b5bc46e_145324cuda3std3__45__cpo4cendE - _ZN40_INTERNAL_9dabf73f_4_k_cu_8b5bc46e_145324cuda3std3__419piecewise_constructE)
_ZN40_INTERNAL_9dabf73f_4_k_cu_8b5bc46e_145324cuda3std3__419piecewise_constructE:
	.zero		1
	.type		_ZN40_INTERNAL_9dabf73f_4_k_cu_8b5bc46e_145324cuda3std3__45__cpo4cendE,@object
	.size		_ZN40_INTERNAL_9dabf73f_4_k_cu_8b5bc46e_145324cuda3std3__45__cpo4cendE,(_ZN40_INTERNAL_9dabf73f_4_k_cu_8b5bc46e_145324cuda3std6ranges3__45__cpo4swapE - _ZN40_INTERNAL_9dabf73f_4_k_cu_8b5bc46e_145324cuda3std3__45__cpo4cendE)
_ZN40_INTERNAL_9dabf73f_4_k_cu_8b5bc46e_145324cuda3std3__45__cpo4cendE:
	.zero		1
	.type		_ZN40_INTERNAL_9dabf73f_4_k_cu_8b5bc46e_145324cuda3std6ranges3__45__cpo4swapE,@object
	.size		_ZN40_INTERNAL_9dabf73f_4_k_cu_8b5bc46e_145324cuda3std6ranges3__45__cpo4swapE,(.L_10 - _ZN40_INTERNAL_9dabf73f_4_k_cu_8b5bc46e_145324cuda3std6ranges3__45__cpo4swapE)
_ZN40_INTERNAL_9dabf73f_4_k_cu_8b5bc46e_145324cuda3std6ranges3__45__cpo4swapE:
	.zero		1
.L_10:


//--------------------- .nv.constant0._ZN7cutlass13device_kernelINS_4gemm6kernel13GemmUniversalIN4cute5tupleIJiiiiEEENS1_10collective13CollectiveMmaINS1_35MainloopSm100TmaUmmaWarpSpecializedILi11ELi2ELi4ENS5_IJNS4_1CILi1EEESB_SB_EEEEENS5_IJNSA_ILi128EEENSA_ILi112EEENSA_ILi32EEEEEENS_10bfloat16_tENS5_IJlSB_lEEESI_SJ_NS4_8TiledMMAINS4_8MMA_AtomIJNS4_20SM100_MMA_F16BF16_SSISI_SI_fLi128ELi112ELNS4_4UMMA5MajorE0ELSO_0ELNSN_7ScaleInE0ELSP_0EEEEEENS4_6LayoutISC_NS5_IJNSA_ILi0EEEST_ST_EEEEENS5_IJNS4_10UnderscoreESW_SW_EEEEENS4_13SM90_TMA_LOADENS4_14ComposedLayoutINS4_7SwizzleILi2ELi4ELi3EEENS4_18smem_ptr_flag_bitsILi16EEENSS_INS5_IJNSA_ILi8EEESG_EEENS5_IJSG_SB_EEEEEEEvNS4_8identityESZ_S19_vS1A_EENS_8epilogue10collective18CollectiveEpilogueINS1C_23Sm100TmaWarpSpecializedILi2ELi1ELi112ELb1ELb0EEEJSH_NS5_IJNSS_ISE_SB_EENSS_ISF_SB_EEEEESI_SJ_SI_SJ_NS1C_6fusion15FusionCallbacksIS1G_NS1K_17LinearCombinationISI_fSI_fLNS_15FloatRoundStyleE2EEESH_S1J_JEEENS4_5SM1004TMEM4LOAD26SM100_TMEM_LOAD_32dp32b16xESZ_NS10_INS11_ILi1ELi4ELi3EEES14_NSS_INS5_IJS15_NSA_ILi16EEEEEENS5_IJS1V_SB_EEEEEEENS4_39AutoVectorizingCopyWithAssumedAlignmentILi128EEENS4_14SM90_TMA_STOREES1Z_S21_S21_EEEvvEEEEvNT_6ParamsE --------------------------
	.section	.nv.constant0._ZN7cutlass13device_kernelINS_4gemm6kernel13GemmUniversalIN4cute5tupleIJiiiiEEENS1_10collective13CollectiveMmaINS1_35MainloopSm100TmaUmmaWarpSpecializedILi11ELi2ELi4ENS5_IJNS4_1CILi1EEESB_SB_EEEEENS5_IJNSA_ILi128EEENSA_ILi112EEENSA_ILi32EEEEEENS_10bfloat16_tENS5_IJlSB_lEEESI_SJ_NS4_8TiledMMAINS4_8MMA_AtomIJNS4_20SM100_MMA_F16BF16_SSISI_SI_fLi128ELi112ELNS4_4UMMA5MajorE0ELSO_0ELNSN_7ScaleInE0ELSP_0EEEEEENS4_6LayoutISC_NS5_IJNSA_ILi0EEEST_ST_EEEEENS5_IJNS4_10UnderscoreESW_SW_EEEEENS4_13SM90_TMA_LOADENS4_14ComposedLayoutINS4_7SwizzleILi2ELi4ELi3EEENS4_18smem_ptr_flag_bitsILi16EEENSS_INS5_IJNSA_ILi8EEESG_EEENS5_IJSG_SB_EEEEEEEvNS4_8identityESZ_S19_vS1A_EENS_8epilogue10collective18CollectiveEpilogueINS1C_23Sm100TmaWarpSpecializedILi2ELi1ELi112ELb1ELb0EEEJSH_NS5_IJNSS_ISE_SB_EENSS_ISF_SB_EEEEESI_SJ_SI_SJ_NS1C_6fusion15FusionCallbacksIS1G_NS1K_17LinearCombinationISI_fSI_fLNS_15FloatRoundStyleE2EEESH_S1J_JEEENS4_5SM1004TMEM4LOAD26SM100_TMEM_LOAD_32dp32b16xESZ_NS10_INS11_ILi1ELi4ELi3EEES14_NSS_INS5_IJS15_NSA_ILi16EEEEEENS5_IJS1V_SB_EEEEEEENS4_39AutoVectorizingCopyWithAssumedAlignmentILi128EEENS4_14SM90_TMA_STOREES1Z_S21_S21_EEEvvEEEEvNT_6ParamsE,"a",@progbits
	.sectionflags	@""
	.align	4
.nv.constant0._ZN7cutlass13device_kernelINS_4gemm6kernel13GemmUniversalIN4cute5tupleIJiiiiEEENS1_10collective13CollectiveMmaINS1_35MainloopSm100TmaUmmaWarpSpecializedILi11ELi2ELi4ENS5_IJNS4_1CILi1EEESB_SB_EEEEENS5_IJNSA_ILi128EEENSA_ILi112EEENSA_ILi32EEEEEENS_10bfloat16_tENS5_IJlSB_lEEESI_SJ_NS4_8TiledMMAINS4_8MMA_AtomIJNS4_20SM100_MMA_F16BF16_SSISI_SI_fLi128ELi112ELNS4_4UMMA5MajorE0ELSO_0ELNSN_7ScaleInE0ELSP_0EEEEEENS4_6LayoutISC_NS5_IJNSA_ILi0EEEST_ST_EEEEENS5_IJNS4_10UnderscoreESW_SW_EEEEENS4_13SM90_TMA_LOADENS4_14ComposedLayoutINS4_7SwizzleILi2ELi4ELi3EEENS4_18smem_ptr_flag_bitsILi16EEENSS_INS5_IJNSA_ILi8EEESG_EEENS5_IJSG_SB_EEEEEEEvNS4_8identityESZ_S19_vS1A_EENS_8epilogue10collective18CollectiveEpilogueINS1C_23Sm100TmaWarpSpecializedILi2ELi1ELi112ELb1ELb0EEEJSH_NS5_IJNSS_ISE_SB_EENSS_ISF_SB_EEEEESI_SJ_SI_SJ_NS1C_6fusion15FusionCallbacksIS1G_NS1K_17LinearCombinationISI_fSI_fLNS_15FloatRoundStyleE2EEESH_S1J_JEEENS4_5SM1004TMEM4LOAD26SM100_TMEM_LOAD_32dp32b16xESZ_NS10_INS11_ILi1ELi4ELi3EEES14_NSS_INS5_IJS15_NSA_ILi16EEEEEENS5_IJS1V_SB_EEEEEEENS4_39AutoVectorizingCopyWithAssumedAlignmentILi128EEENS4_14SM90_TMA_STOREES1Z_S21_S21_EEEvvEEEEvNT_6ParamsE:
	.zero		2944


//--------------------- SYMBOLS --------------------------

	.type		.nv.reservedSmem.offset0,@object
	.size		.nv.reservedSmem.offset0,0x4
	.type		.nv.reservedSmem.cap,@object
	.size		.nv.reservedSmem.cap,0x4
	.type		__assertfail,@function
